//
// Generated by NVIDIA NVVM Compiler
//
// Compiler Build ID: CL-36424714
// Cuda compilation tools, release 13.0, V13.0.88
// Based on NVVM 20.0.0
//

.version 9.0
.target sm_100
.address_size 64

	// .globl	_Z11interleavedPfS_
// _ZZ21shared_memory_blockedPfS_E6sinput has been demoted
// _ZZ12half_threadsPfS_E6sinput has been demoted
// _ZZ11unroll_lastPfS_E6sinput has been demoted
// _ZZ10unroll_allPfS_E6sinput has been demoted
// _ZZ17l1cache_multi_addPfS_E6sinput has been demoted
// _ZZ12coalesce_addPfS_E6sinput has been demoted

.visible .entry _Z11interleavedPfS_(
	.param .u64 .ptr .align 1 _Z11interleavedPfS__param_0,
	.param .u64 .ptr .align 1 _Z11interleavedPfS__param_1
)
{
	.reg .pred 	%p<5>;
	.reg .b32 	%r<11>;
	.reg .b32 	%f<5>;
	.reg .b64 	%rd<9>;

	ld.param.u64 	%rd4, [_Z11interleavedPfS__param_0];
	ld.param.u64 	%rd3, [_Z11interleavedPfS__param_1];
	cvta.to.global.u64 	%rd1, %rd4;
	mov.u32 	%r5, %ctaid.x;
	mov.u32 	%r1, %ntid.x;
	mov.u32 	%r6, %tid.x;
	mad.lo.s32 	%r2, %r5, %r1, %r6;
	setp.lt.u32 	%p1, %r1, 2;
	@%p1 bra 	$L__BB0_5;
	mul.wide.s32 	%rd5, %r2, 4;
	add.s64 	%rd2, %rd1, %rd5;
	mov.b32 	%r10, 1;
$L__BB0_2:
	shl.b32 	%r4, %r10, 1;
	add.s32 	%r8, %r4, -1;
	and.b32  	%r9, %r8, %r2;
	setp.ne.s32 	%p2, %r9, 0;
	@%p2 bra 	$L__BB0_4;
	mul.wide.u32 	%rd6, %r10, 4;
	add.s64 	%rd7, %rd2, %rd6;
	ld.global.f32 	%f1, [%rd7];
	ld.global.f32 	%f2, [%rd2];
	add.f32 	%f3, %f1, %f2;
	st.global.f32 	[%rd2], %f3;
$L__BB0_4:
	bar.sync 	0;
	setp.lt.u32 	%p3, %r4, %r1;
	mov.u32 	%r10, %r4;
	@%p3 bra 	$L__BB0_2;
$L__BB0_5:
	setp.ne.s32 	%p4, %r2, 0;
	@%p4 bra 	$L__BB0_7;
	ld.global.f32 	%f4, [%rd1];
	cvta.to.global.u64 	%rd8, %rd3;
	st.global.f32 	[%rd8], %f4;
$L__BB0_7:
	ret;

}
	// .globl	_Z13interleaved_2PfS_
.visible .entry _Z13interleaved_2PfS_(
	.param .u64 .ptr .align 1 _Z13interleaved_2PfS__param_0,
	.param .u64 .ptr .align 1 _Z13interleaved_2PfS__param_1
)
{
	.reg .pred 	%p<5>;
	.reg .b32 	%r<11>;
	.reg .b32 	%f<5>;
	.reg .b64 	%rd<9>;

	ld.param.u64 	%rd3, [_Z13interleaved_2PfS__param_0];
	ld.param.u64 	%rd2, [_Z13interleaved_2PfS__param_1];
	cvta.to.global.u64 	%rd1, %rd3;
	mov.u32 	%r6, %ctaid.x;
	mov.u32 	%r1, %ntid.x;
	mov.u32 	%r7, %tid.x;
	mad.lo.s32 	%r2, %r6, %r1, %r7;
	setp.lt.u32 	%p1, %r1, 2;
	@%p1 bra 	$L__BB1_5;
	mov.b32 	%r10, 1;
$L__BB1_2:
	shl.b32 	%r4, %r10, 1;
	mul.lo.s32 	%r5, %r4, %r2;
	setp.ge.u32 	%p2, %r5, %r1;
	@%p2 bra 	$L__BB1_4;
	add.s32 	%r9, %r5, %r10;
	mul.wide.u32 	%rd4, %r9, 4;
	add.s64 	%rd5, %rd1, %rd4;
	ld.global.f32 	%f1, [%rd5];
	mul.wide.u32 	%rd6, %r5, 4;
	add.s64 	%rd7, %rd1, %rd6;
	ld.global.f32 	%f2, [%rd7];
	add.f32 	%f3, %f1, %f2;
	st.global.f32 	[%rd7], %f3;
$L__BB1_4:
	bar.sync 	0;
	setp.lt.u32 	%p3, %r4, %r1;
	mov.u32 	%r10, %r4;
	@%p3 bra 	$L__BB1_2;
$L__BB1_5:
	setp.ne.s32 	%p4, %r2, 0;
	@%p4 bra 	$L__BB1_7;
	ld.global.f32 	%f4, [%rd1];
	cvta.to.global.u64 	%rd8, %rd2;
	st.global.f32 	[%rd8], %f4;
$L__BB1_7:
	ret;

}
	// .globl	_Z7blockedPfS_
.visible .entry _Z7blockedPfS_(
	.param .u64 .ptr .align 1 _Z7blockedPfS__param_0,
	.param .u64 .ptr .align 1 _Z7blockedPfS__param_1
)
{
	.reg .pred 	%p<5>;
	.reg .b32 	%r<9>;
	.reg .b32 	%f<5>;
	.reg .b64 	%rd<9>;

	ld.param.u64 	%rd4, [_Z7blockedPfS__param_0];
	ld.param.u64 	%rd3, [_Z7blockedPfS__param_1];
	cvta.to.global.u64 	%rd1, %rd4;
	mov.u32 	%r5, %ctaid.x;
	mov.u32 	%r8, %ntid.x;
	mov.u32 	%r6, %tid.x;
	mad.lo.s32 	%r2, %r5, %r8, %r6;
	setp.lt.u32 	%p1, %r8, 2;
	@%p1 bra 	$L__BB2_5;
	mul.wide.s32 	%rd5, %r2, 4;
	add.s64 	%rd2, %rd1, %rd5;
$L__BB2_2:
	shr.u32 	%r4, %r8, 1;
	setp.ge.s32 	%p2, %r2, %r4;
	@%p2 bra 	$L__BB2_4;
	shl.b32 	%r7, %r4, 2;
	cvt.u64.u32 	%rd6, %r7;
	add.s64 	%rd7, %rd2, %rd6;
	ld.global.f32 	%f1, [%rd7];
	ld.global.f32 	%f2, [%rd2];
	add.f32 	%f3, %f1, %f2;
	st.global.f32 	[%rd2], %f3;
$L__BB2_4:
	bar.sync 	0;
	setp.gt.u32 	%p3, %r8, 3;
	mov.u32 	%r8, %r4;
	@%p3 bra 	$L__BB2_2;
$L__BB2_5:
	setp.ne.s32 	%p4, %r2, 0;
	@%p4 bra 	$L__BB2_7;
	ld.global.f32 	%f4, [%rd1];
	cvta.to.global.u64 	%rd8, %rd3;
	st.global.f32 	[%rd8], %f4;
$L__BB2_7:
	ret;

}
	// .globl	_Z21shared_memory_blockedPfS_
.visible .entry _Z21shared_memory_blockedPfS_(
	.param .u64 .ptr .align 1 _Z21shared_memory_blockedPfS__param_0,
	.param .u64 .ptr .align 1 _Z21shared_memory_blockedPfS__param_1
)
{
	.reg .pred 	%p<5>;
	.reg .b32 	%r<16>;
	.reg .b32 	%f<6>;
	.reg .b64 	%rd<7>;
	// demoted variable
	.shared .align 4 .b8 _ZZ21shared_memory_blockedPfS_E6sinput[4096];
	ld.param.u64 	%rd2, [_Z21shared_memory_blockedPfS__param_0];
	ld.param.u64 	%rd1, [_Z21shared_memory_blockedPfS__param_1];
	cvta.to.global.u64 	%rd3, %rd2;
	mov.u32 	%r8, %ctaid.x;
	mov.u32 	%r15, %ntid.x;
	mul.lo.s32 	%r2, %r8, %r15;
	mov.u32 	%r9, %tid.x;
	add.s32 	%r3, %r2, %r9;
	mul.wide.s32 	%rd4, %r3, 4;
	add.s64 	%rd5, %rd3, %rd4;
	ld.global.f32 	%f1, [%rd5];
	shl.b32 	%r10, %r9, 2;
	mov.u32 	%r11, _ZZ21shared_memory_blockedPfS_E6sinput;
	add.s32 	%r4, %r11, %r10;
	st.shared.f32 	[%r4], %f1;
	bar.sync 	0;
	setp.lt.u32 	%p1, %r15, 2;
	@%p1 bra 	$L__BB3_5;
	shl.b32 	%r12, %r2, 2;
	add.s32 	%r5, %r4, %r12;
$L__BB3_2:
	shr.u32 	%r7, %r15, 1;
	setp.ge.s32 	%p2, %r3, %r7;
	@%p2 bra 	$L__BB3_4;
	shl.b32 	%r13, %r7, 2;
	add.s32 	%r14, %r5, %r13;
	ld.shared.f32 	%f2, [%r14];
	ld.shared.f32 	%f3, [%r5];
	add.f32 	%f4, %f2, %f3;
	st.shared.f32 	[%r5], %f4;
$L__BB3_4:
	bar.sync 	0;
	setp.gt.u32 	%p3, %r15, 3;
	mov.u32 	%r15, %r7;
	@%p3 bra 	$L__BB3_2;
$L__BB3_5:
	setp.ne.s32 	%p4, %r3, 0;
	@%p4 bra 	$L__BB3_7;
	ld.shared.f32 	%f5, [_ZZ21shared_memory_blockedPfS_E6sinput];
	cvta.to.global.u64 	%rd6, %rd1;
	st.global.f32 	[%rd6], %f5;
$L__BB3_7:
	ret;

}
	// .globl	_Z12half_threadsPfS_
.visible .entry _Z12half_threadsPfS_(
	.param .u64 .ptr .align 1 _Z12half_threadsPfS__param_0,
	.param .u64 .ptr .align 1 _Z12half_threadsPfS__param_1
)
{
	.reg .pred 	%p<5>;
	.reg .b32 	%r<16>;
	.reg .b32 	%f<8>;
	.reg .b64 	%rd<9>;
	// demoted variable
	.shared .align 4 .b8 _ZZ12half_threadsPfS_E6sinput[4096];
	ld.param.u64 	%rd2, [_Z12half_threadsPfS__param_0];
	ld.param.u64 	%rd1, [_Z12half_threadsPfS__param_1];
	cvta.to.global.u64 	%rd3, %rd2;
	mov.u32 	%r1, %tid.x;
	mov.u32 	%r6, %ctaid.x;
	mov.u32 	%r15, %ntid.x;
	mul.lo.s32 	%r7, %r15, %r6;
	shl.b32 	%r8, %r7, 1;
	add.s32 	%r9, %r8, %r1;
	mul.wide.s32 	%rd4, %r9, 4;
	add.s64 	%rd5, %rd3, %rd4;
	ld.global.f32 	%f1, [%rd5];
	add.s32 	%r10, %r9, %r15;
	mul.wide.u32 	%rd6, %r10, 4;
	add.s64 	%rd7, %rd3, %rd6;
	ld.global.f32 	%f2, [%rd7];
	add.f32 	%f3, %f1, %f2;
	shl.b32 	%r11, %r1, 2;
	mov.u32 	%r12, _ZZ12half_threadsPfS_E6sinput;
	add.s32 	%r3, %r12, %r11;
	st.shared.f32 	[%r3], %f3;
	bar.sync 	0;
	setp.lt.u32 	%p1, %r15, 2;
	@%p1 bra 	$L__BB4_4;
$L__BB4_1:
	shr.u32 	%r5, %r15, 1;
	setp.ge.u32 	%p2, %r1, %r5;
	@%p2 bra 	$L__BB4_3;
	shl.b32 	%r13, %r5, 2;
	add.s32 	%r14, %r3, %r13;
	ld.shared.f32 	%f4, [%r14];
	ld.shared.f32 	%f5, [%r3];
	add.f32 	%f6, %f4, %f5;
	st.shared.f32 	[%r3], %f6;
$L__BB4_3:
	bar.sync 	0;
	setp.gt.u32 	%p3, %r15, 3;
	mov.u32 	%r15, %r5;
	@%p3 bra 	$L__BB4_1;
$L__BB4_4:
	setp.ne.s32 	%p4, %r1, 0;
	@%p4 bra 	$L__BB4_6;
	ld.shared.f32 	%f7, [_ZZ12half_threadsPfS_E6sinput];
	cvta.to.global.u64 	%rd8, %rd1;
	st.global.f32 	[%rd8], %f7;
$L__BB4_6:
	ret;

}
	// .globl	_Z11unroll_lastPfS_
.visible .entry _Z11unroll_lastPfS_(
	.param .u64 .ptr .align 1 _Z11unroll_lastPfS__param_0,
	.param .u64 .ptr .align 1 _Z11unroll_lastPfS__param_1
)
{
	.reg .pred 	%p<9>;
	.reg .b32 	%r<16>;
	.reg .b32 	%f<25>;
	.reg .b64 	%rd<9>;
	// demoted variable
	.shared .align 4 .b8 _ZZ11unroll_lastPfS_E6sinput[4096];
	ld.param.u64 	%rd2, [_Z11unroll_lastPfS__param_0];
	ld.param.u64 	%rd1, [_Z11unroll_lastPfS__param_1];
	cvta.to.global.u64 	%rd3, %rd2;
	mov.u32 	%r1, %tid.x;
	mov.u32 	%r6, %ctaid.x;
	mov.u32 	%r15, %ntid.x;
	mul.lo.s32 	%r7, %r15, %r6;
	shl.b32 	%r8, %r7, 1;
	add.s32 	%r9, %r8, %r1;
	mul.wide.s32 	%rd4, %r9, 4;
	add.s64 	%rd5, %rd3, %rd4;
	ld.global.f32 	%f1, [%rd5];
	add.s32 	%r10, %r9, %r15;
	mul.wide.u32 	%rd6, %r10, 4;
	add.s64 	%rd7, %rd3, %rd6;
	ld.global.f32 	%f2, [%rd7];
	add.f32 	%f3, %f1, %f2;
	shl.b32 	%r11, %r1, 2;
	mov.u32 	%r12, _ZZ11unroll_lastPfS_E6sinput;
	add.s32 	%r3, %r12, %r11;
	st.shared.f32 	[%r3], %f3;
	bar.sync 	0;
	setp.lt.u32 	%p1, %r15, 66;
	@%p1 bra 	$L__BB5_4;
$L__BB5_1:
	shr.u32 	%r5, %r15, 1;
	setp.ge.u32 	%p2, %r1, %r5;
	@%p2 bra 	$L__BB5_3;
	shl.b32 	%r13, %r5, 2;
	add.s32 	%r14, %r3, %r13;
	ld.shared.f32 	%f4, [%r14];
	ld.shared.f32 	%f5, [%r3];
	add.f32 	%f6, %f4, %f5;
	st.shared.f32 	[%r3], %f6;
$L__BB5_3:
	bar.sync 	0;
	setp.gt.u32 	%p3, %r15, 131;
	mov.u32 	%r15, %r5;
	@%p3 bra 	$L__BB5_1;
$L__BB5_4:
	ld.volatile.shared.f32 	%f7, [%r3+128];
	ld.volatile.shared.f32 	%f8, [%r3];
	add.f32 	%f9, %f7, %f8;
	st.volatile.shared.f32 	[%r3], %f9;
	setp.gt.u32 	%p4, %r1, 15;
	@%p4 bra 	$L__BB5_10;
	ld.volatile.shared.f32 	%f10, [%r3+64];
	ld.volatile.shared.f32 	%f11, [%r3];
	add.f32 	%f12, %f10, %f11;
	st.volatile.shared.f32 	[%r3], %f12;
	setp.gt.u32 	%p5, %r1, 7;
	@%p5 bra 	$L__BB5_10;
	ld.volatile.shared.f32 	%f13, [%r3+32];
	ld.volatile.shared.f32 	%f14, [%r3];
	add.f32 	%f15, %f13, %f14;
	st.volatile.shared.f32 	[%r3], %f15;
	setp.gt.u32 	%p6, %r1, 3;
	@%p6 bra 	$L__BB5_10;
	ld.volatile.shared.f32 	%f16, [%r3+16];
	ld.volatile.shared.f32 	%f17, [%r3];
	add.f32 	%f18, %f16, %f17;
	st.volatile.shared.f32 	[%r3], %f18;
	setp.gt.u32 	%p7, %r1, 1;
	@%p7 bra 	$L__BB5_10;
	ld.volatile.shared.f32 	%f19, [%r3+8];
	ld.volatile.shared.f32 	%f20, [%r3];
	add.f32 	%f21, %f19, %f20;
	st.volatile.shared.f32 	[%r3], %f21;
	setp.ne.s32 	%p8, %r1, 0;
	@%p8 bra 	$L__BB5_10;
	ld.volatile.shared.f32 	%f22, [_ZZ11unroll_lastPfS_E6sinput+4];
	ld.volatile.shared.f32 	%f23, [_ZZ11unroll_lastPfS_E6sinput];
	add.f32 	%f24, %f22, %f23;
	st.volatile.shared.f32 	[_ZZ11unroll_lastPfS_E6sinput], %f24;
	cvta.to.global.u64 	%rd8, %rd1;
	st.global.f32 	[%rd8], %f24;
$L__BB5_10:
	ret;

}
	// .globl	_Z10unroll_allPfS_
.visible .entry _Z10unroll_allPfS_(
	.param .u64 .ptr .align 1 _Z10unroll_allPfS__param_0,
	.param .u64 .ptr .align 1 _Z10unroll_allPfS__param_1
)
{
	.reg .pred 	%p<10>;
	.reg .b32 	%r<11>;
	.reg .b32 	%f<34>;
	.reg .b64 	%rd<9>;
	// demoted variable
	.shared .align 4 .b8 _ZZ10unroll_allPfS_E6sinput[4096];
	ld.param.u64 	%rd2, [_Z10unroll_allPfS__param_0];
	ld.param.u64 	%rd1, [_Z10unroll_allPfS__param_1];
	cvta.to.global.u64 	%rd3, %rd2;
	mov.u32 	%r1, %tid.x;
	mov.u32 	%r3, %ctaid.x;
	mov.u32 	%r4, %ntid.x;
	mul.lo.s32 	%r5, %r4, %r3;
	shl.b32 	%r6, %r5, 1;
	add.s32 	%r7, %r6, %r1;
	mul.wide.s32 	%rd4, %r7, 4;
	add.s64 	%rd5, %rd3, %rd4;
	ld.global.f32 	%f1, [%rd5];
	add.s32 	%r8, %r7, %r4;
	mul.wide.u32 	%rd6, %r8, 4;
	add.s64 	%rd7, %rd3, %rd6;
	ld.global.f32 	%f2, [%rd7];
	add.f32 	%f3, %f1, %f2;
	shl.b32 	%r9, %r1, 2;
	mov.u32 	%r10, _ZZ10unroll_allPfS_E6sinput;
	add.s32 	%r2, %r10, %r9;
	st.shared.f32 	[%r2], %f3;
	bar.sync 	0;
	setp.gt.u32 	%p1, %r1, 511;
	@%p1 bra 	$L__BB6_2;
	ld.shared.f32 	%f4, [%r2+2048];
	ld.shared.f32 	%f5, [%r2];
	add.f32 	%f6, %f4, %f5;
	st.shared.f32 	[%r2], %f6;
$L__BB6_2:
	bar.sync 	0;
	setp.gt.u32 	%p2, %r1, 255;
	@%p2 bra 	$L__BB6_4;
	ld.shared.f32 	%f7, [%r2+1024];
	ld.shared.f32 	%f8, [%r2];
	add.f32 	%f9, %f7, %f8;
	st.shared.f32 	[%r2], %f9;
$L__BB6_4:
	bar.sync 	0;
	setp.gt.u32 	%p3, %r1, 127;
	@%p3 bra 	$L__BB6_6;
	ld.shared.f32 	%f10, [%r2+512];
	ld.shared.f32 	%f11, [%r2];
	add.f32 	%f12, %f10, %f11;
	st.shared.f32 	[%r2], %f12;
$L__BB6_6:
	bar.sync 	0;
	setp.gt.u32 	%p4, %r1, 63;
	@%p4 bra 	$L__BB6_8;
	ld.shared.f32 	%f13, [%r2+256];
	ld.shared.f32 	%f14, [%r2];
	add.f32 	%f15, %f13, %f14;
	st.shared.f32 	[%r2], %f15;
$L__BB6_8:
	bar.sync 	0;
	ld.volatile.shared.f32 	%f16, [%r2+128];
	ld.volatile.shared.f32 	%f17, [%r2];
	add.f32 	%f18, %f16, %f17;
	st.volatile.shared.f32 	[%r2], %f18;
	setp.gt.u32 	%p5, %r1, 15;
	@%p5 bra 	$L__BB6_14;
	ld.volatile.shared.f32 	%f19, [%r2+64];
	ld.volatile.shared.f32 	%f20, [%r2];
	add.f32 	%f21, %f19, %f20;
	st.volatile.shared.f32 	[%r2], %f21;
	setp.gt.u32 	%p6, %r1, 7;
	@%p6 bra 	$L__BB6_14;
	ld.volatile.shared.f32 	%f22, [%r2+32];
	ld.volatile.shared.f32 	%f23, [%r2];
	add.f32 	%f24, %f22, %f23;
	st.volatile.shared.f32 	[%r2], %f24;
	setp.gt.u32 	%p7, %r1, 3;
	@%p7 bra 	$L__BB6_14;
	ld.volatile.shared.f32 	%f25, [%r2+16];
	ld.volatile.shared.f32 	%f26, [%r2];
	add.f32 	%f27, %f25, %f26;
	st.volatile.shared.f32 	[%r2], %f27;
	setp.gt.u32 	%p8, %r1, 1;
	@%p8 bra 	$L__BB6_14;
	ld.volatile.shared.f32 	%f28, [%r2+8];
	ld.volatile.shared.f32 	%f29, [%r2];
	add.f32 	%f30, %f28, %f29;
	st.volatile.shared.f32 	[%r2], %f30;
	setp.ne.s32 	%p9, %r1, 0;
	@%p9 bra 	$L__BB6_14;
	ld.volatile.shared.f32 	%f31, [_ZZ10unroll_allPfS_E6sinput+4];
	ld.volatile.shared.f32 	%f32, [_ZZ10unroll_allPfS_E6sinput];
	add.f32 	%f33, %f31, %f32;
	st.volatile.shared.f32 	[_ZZ10unroll_allPfS_E6sinput], %f33;
	cvta.to.global.u64 	%rd8, %rd1;
	st.global.f32 	[%rd8], %f33;
$L__BB6_14:
	ret;

}
	// .globl	_Z17l1cache_multi_addPfS_
.visible .entry _Z17l1cache_multi_addPfS_(
	.param .u64 .ptr .align 1 _Z17l1cache_multi_addPfS__param_0,
	.param .u64 .ptr .align 1 _Z17l1cache_multi_addPfS__param_1
)
{
	.reg .pred 	%p<10>;
	.reg .b32 	%r<13>;
	.reg .b32 	%f<46>;
	.reg .b64 	%rd<9>;
	// demoted variable
	.shared .align 4 .b8 _ZZ17l1cache_multi_addPfS_E6sinput[4096];
	ld.param.u64 	%rd2, [_Z17l1cache_multi_addPfS__param_0];
	ld.param.u64 	%rd1, [_Z17l1cache_multi_addPfS__param_1];
	cvta.to.global.u64 	%rd3, %rd2;
	mov.u32 	%r1, %tid.x;
	mov.u32 	%r3, %ctaid.x;
	mov.u32 	%r4, %ntid.x;
	mul.lo.s32 	%r5, %r4, %r3;
	shl.b32 	%r6, %r5, 3;
	add.s32 	%r7, %r6, %r1;
	shl.b32 	%r8, %r7, 2;
	mul.wide.s32 	%rd4, %r8, 4;
	add.s64 	%rd5, %rd3, %rd4;
	ld.global.f32 	%f1, [%rd5];
	ld.global.f32 	%f2, [%rd5+4];
	add.f32 	%f3, %f1, %f2;
	ld.global.f32 	%f4, [%rd5+8];
	add.f32 	%f5, %f3, %f4;
	ld.global.f32 	%f6, [%rd5+12];
	add.f32 	%f7, %f5, %f6;
	shl.b32 	%r9, %r1, 2;
	mov.u32 	%r10, _ZZ17l1cache_multi_addPfS_E6sinput;
	add.s32 	%r2, %r10, %r9;
	shl.b32 	%r11, %r4, 2;
	add.s32 	%r12, %r8, %r11;
	mul.wide.u32 	%rd6, %r12, 4;
	add.s64 	%rd7, %rd3, %rd6;
	ld.global.f32 	%f8, [%rd7];
	ld.global.f32 	%f9, [%rd7+4];
	add.f32 	%f10, %f8, %f9;
	ld.global.f32 	%f11, [%rd7+8];
	add.f32 	%f12, %f10, %f11;
	ld.global.f32 	%f13, [%rd7+12];
	add.f32 	%f14, %f12, %f13;
	add.f32 	%f15, %f7, %f14;
	st.shared.f32 	[%r2], %f15;
	bar.sync 	0;
	setp.gt.u32 	%p1, %r1, 511;
	@%p1 bra 	$L__BB7_2;
	ld.shared.f32 	%f16, [%r2+2048];
	ld.shared.f32 	%f17, [%r2];
	add.f32 	%f18, %f16, %f17;
	st.shared.f32 	[%r2], %f18;
$L__BB7_2:
	bar.sync 	0;
	setp.gt.u32 	%p2, %r1, 255;
	@%p2 bra 	$L__BB7_4;
	ld.shared.f32 	%f19, [%r2+1024];
	ld.shared.f32 	%f20, [%r2];
	add.f32 	%f21, %f19, %f20;
	st.shared.f32 	[%r2], %f21;
$L__BB7_4:
	bar.sync 	0;
	setp.gt.u32 	%p3, %r1, 127;
	@%p3 bra 	$L__BB7_6;
	ld.shared.f32 	%f22, [%r2+512];
	ld.shared.f32 	%f23, [%r2];
	add.f32 	%f24, %f22, %f23;
	st.shared.f32 	[%r2], %f24;
$L__BB7_6:
	bar.sync 	0;
	setp.gt.u32 	%p4, %r1, 63;
	@%p4 bra 	$L__BB7_8;
	ld.shared.f32 	%f25, [%r2+256];
	ld.shared.f32 	%f26, [%r2];
	add.f32 	%f27, %f25, %f26;
	st.shared.f32 	[%r2], %f27;
$L__BB7_8:
	bar.sync 	0;
	ld.volatile.shared.f32 	%f28, [%r2+128];
	ld.volatile.shared.f32 	%f29, [%r2];
	add.f32 	%f30, %f28, %f29;
	st.volatile.shared.f32 	[%r2], %f30;
	setp.gt.u32 	%p5, %r1, 15;
	@%p5 bra 	$L__BB7_14;
	ld.volatile.shared.f32 	%f31, [%r2+64];
	ld.volatile.shared.f32 	%f32, [%r2];
	add.f32 	%f33, %f31, %f32;
	st.volatile.shared.f32 	[%r2], %f33;
	setp.gt.u32 	%p6, %r1, 7;
	@%p6 bra 	$L__BB7_14;
	ld.volatile.shared.f32 	%f34, [%r2+32];
	ld.volatile.shared.f32 	%f35, [%r2];
	add.f32 	%f36, %f34, %f35;
	st.volatile.shared.f32 	[%r2], %f36;
	setp.gt.u32 	%p7, %r1, 3;
	@%p7 bra 	$L__BB7_14;
	ld.volatile.shared.f32 	%f37, [%r2+16];
	ld.volatile.shared.f32 	%f38, [%r2];
	add.f32 	%f39, %f37, %f38;
	st.volatile.shared.f32 	[%r2], %f39;
	setp.gt.u32 	%p8, %r1, 1;
	@%p8 bra 	$L__BB7_14;
	ld.volatile.shared.f32 	%f40, [%r2+8];
	ld.volatile.shared.f32 	%f41, [%r2];
	add.f32 	%f42, %f40, %f41;
	st.volatile.shared.f32 	[%r2], %f42;
	setp.ne.s32 	%p9, %r1, 0;
	@%p9 bra 	$L__BB7_14;
	ld.volatile.shared.f32 	%f43, [_ZZ17l1cache_multi_addPfS_E6sinput+4];
	ld.volatile.shared.f32 	%f44, [_ZZ17l1cache_multi_addPfS_E6sinput];
	add.f32 	%f45, %f43, %f44;
	st.volatile.shared.f32 	[_ZZ17l1cache_multi_addPfS_E6sinput], %f45;
	cvta.to.global.u64 	%rd8, %rd1;
	st.global.f32 	[%rd8], %f45;
$L__BB7_14:
	ret;

}
	// .globl	_Z12coalesce_addPfS_
.visible .entry _Z12coalesce_addPfS_(
	.param .u64 .ptr .align 1 _Z12coalesce_addPfS__param_0,
	.param .u64 .ptr .align 1 _Z12coalesce_addPfS__param_1
)
{
	.reg .pred 	%p<10>;
	.reg .b32 	%r<16>;
	.reg .b32 	%f<48>;
	.reg .b64 	%rd<21>;
	// demoted variable
	.shared .align 4 .b8 _ZZ12coalesce_addPfS_E6sinput[4096];
	ld.param.u64 	%rd2, [_Z12coalesce_addPfS__param_0];
	ld.param.u64 	%rd1, [_Z12coalesce_addPfS__param_1];
	cvta.to.global.u64 	%rd3, %rd2;
	mov.u32 	%r1, %tid.x;
	mov.u32 	%r3, %ctaid.x;
	mov.u32 	%r4, %ntid.x;
	mul.lo.s32 	%r5, %r4, %r3;
	mad.lo.s32 	%r6, %r5, 5, %r1;
	mul.wide.u32 	%rd4, %r6, 4;
	add.s64 	%rd5, %rd3, %rd4;
	ld.global.f32 	%f1, [%rd5];
	shl.b32 	%r7, %r1, 2;
	mov.u32 	%r8, _ZZ12coalesce_addPfS_E6sinput;
	add.s32 	%r2, %r8, %r7;
	ld.shared.f32 	%f2, [%r2];
	add.f32 	%f3, %f1, %f2;
	add.s32 	%r9, %r6, 1024;
	mul.wide.u32 	%rd6, %r9, 4;
	add.s64 	%rd7, %rd3, %rd6;
	ld.global.f32 	%f4, [%rd7];
	add.f32 	%f5, %f3, %f4;
	add.s32 	%r10, %r6, 2048;
	mul.wide.u32 	%rd8, %r10, 4;
	add.s64 	%rd9, %rd3, %rd8;
	ld.global.f32 	%f6, [%rd9];
	add.f32 	%f7, %f5, %f6;
	add.s32 	%r11, %r6, 3072;
	mul.wide.u32 	%rd10, %r11, 4;
	add.s64 	%rd11, %rd3, %rd10;
	ld.global.f32 	%f8, [%rd11];
	add.f32 	%f9, %f7, %f8;
	add.s32 	%r12, %r6, 4096;
	mul.wide.u32 	%rd12, %r12, 4;
	add.s64 	%rd13, %rd3, %rd12;
	ld.global.f32 	%f10, [%rd13];
	add.f32 	%f11, %f9, %f10;
	add.s32 	%r13, %r6, 5120;
	mul.wide.u32 	%rd14, %r13, 4;
	add.s64 	%rd15, %rd3, %rd14;
	ld.global.f32 	%f12, [%rd15];
	add.f32 	%f13, %f11, %f12;
	add.s32 	%r14, %r6, 6144;
	mul.wide.u32 	%rd16, %r14, 4;
	add.s64 	%rd17, %rd3, %rd16;
	ld.global.f32 	%f14, [%rd17];
	add.f32 	%f15, %f13, %f14;
	add.s32 	%r15, %r6, 7168;
	mul.wide.u32 	%rd18, %r15, 4;
	add.s64 	%rd19, %rd3, %rd18;
	ld.global.f32 	%f16, [%rd19];
	add.f32 	%f17, %f15, %f16;
	st.shared.f32 	[%r2], %f17;
	bar.sync 	0;
	setp.gt.u32 	%p1, %r1, 511;
	@%p1 bra 	$L__BB8_2;
	ld.shared.f32 	%f18, [%r2+2048];
	ld.shared.f32 	%f19, [%r2];
	add.f32 	%f20, %f18, %f19;
	st.shared.f32 	[%r2], %f20;
$L__BB8_2:
	bar.sync 	0;
	setp.gt.u32 	%p2, %r1, 255;
	@%p2 bra 	$L__BB8_4;
	ld.shared.f32 	%f21, [%r2+1024];
	ld.shared.f32 	%f22, [%r2];
	add.f32 	%f23, %f21, %f22;
	st.shared.f32 	[%r2], %f23;
$L__BB8_4:
	bar.sync 	0;
	setp.gt.u32 	%p3, %r1, 127;
	@%p3 bra 	$L__BB8_6;
	ld.shared.f32 	%f24, [%r2+512];
	ld.shared.f32 	%f25, [%r2];
	add.f32 	%f26, %f24, %f25;
	st.shared.f32 	[%r2], %f26;
$L__BB8_6:
	bar.sync 	0;
	setp.gt.u32 	%p4, %r1, 63;
	@%p4 bra 	$L__BB8_8;
	ld.shared.f32 	%f27, [%r2+256];
	ld.shared.f32 	%f28, [%r2];
	add.f32 	%f29, %f27, %f28;
	st.shared.f32 	[%r2], %f29;
$L__BB8_8:
	bar.sync 	0;
	ld.volatile.shared.f32 	%f30, [%r2+128];
	ld.volatile.shared.f32 	%f31, [%r2];
	add.f32 	%f32, %f30, %f31;
	st.volatile.shared.f32 	[%r2], %f32;
	setp.gt.u32 	%p5, %r1, 15;
	@%p5 bra 	$L__BB8_14;
	ld.volatile.shared.f32 	%f33, [%r2+64];
	ld.volatile.shared.f32 	%f34, [%r2];
	add.f32 	%f35, %f33, %f34;
	st.volatile.shared.f32 	[%r2], %f35;
	setp.gt.u32 	%p6, %r1, 7;
	@%p6 bra 	$L__BB8_14;
	ld.volatile.shared.f32 	%f36, [%r2+32];
	ld.volatile.shared.f32 	%f37, [%r2];
	add.f32 	%f38, %f36, %f37;
	st.volatile.shared.f32 	[%r2], %f38;
	setp.gt.u32 	%p7, %r1, 3;
	@%p7 bra 	$L__BB8_14;
	ld.volatile.shared.f32 	%f39, [%r2+16];
	ld.volatile.shared.f32 	%f40, [%r2];
	add.f32 	%f41, %f39, %f40;
	st.volatile.shared.f32 	[%r2], %f41;
	setp.gt.u32 	%p8, %r1, 1;
	@%p8 bra 	$L__BB8_14;
	ld.volatile.shared.f32 	%f42, [%r2+8];
	ld.volatile.shared.f32 	%f43, [%r2];
	add.f32 	%f44, %f42, %f43;
	st.volatile.shared.f32 	[%r2], %f44;
	setp.ne.s32 	%p9, %r1, 0;
	@%p9 bra 	$L__BB8_14;
	ld.volatile.shared.f32 	%f45, [_ZZ12coalesce_addPfS_E6sinput+4];
	ld.volatile.shared.f32 	%f46, [_ZZ12coalesce_addPfS_E6sinput];
	add.f32 	%f47, %f45, %f46;
	st.volatile.shared.f32 	[_ZZ12coalesce_addPfS_E6sinput], %f47;
	cvta.to.global.u64 	%rd20, %rd1;
	st.global.f32 	[%rd20], %f47;
$L__BB8_14:
	ret;

}


// ===== COMPILED SASS (sm_100) =====

	.target	sm_100

	.elftype	@"ET_EXEC"


//--------------------- .note.nv.tkinfo           --------------------------
	.section	.note.nv.tkinfo,"",@"SHT_NOTE"
	.sectionflags	@"SHF_NOTE_NV_TKINFO"
	.tkinfo
        /*0018*/ 	.word	0x00000002
        /*0030*/ 	.string	""
        /*0030*/ 	.string	"ptxas"
        /*0030*/ 	.string	"Cuda compilation tools, release 13.0, V13.0.88"
        /*0030*/ 	.string	"Build cuda_13.0.r13.0/compiler.36424714_0"
        /*0030*/ 	.string	"-arch sm_100 -m 64 "



//--------------------- .note.nv.cuinfo           --------------------------
	.section	.note.nv.cuinfo,"",@"SHT_NOTE"
	.sectionflags	@"SHF_NOTE_NV_CUINFO"
        /*0018*/ 	.short	0x0002
        /*001a*/ 	.short	0x0064
        /*001c*/ 	.short	0x0082
	.zero		2


//--------------------- .nv.info                  --------------------------
	.section	.nv.info,"",@"SHT_CUDA_INFO"
	.align	4


	//----- nvinfo : EIATTR_REGCOUNT
	.align		4
        /*0000*/ 	.byte	0x04, 0x2f
        /*0002*/ 	.short	(.L_1 - .L_0)
	.align		4
.L_0:
        /*0004*/ 	.word	index@(_Z11interleavedPfS_)
        /*0008*/ 	.word	0x0000000e


	//----- nvinfo : EIATTR_FRAME_SIZE
	.align		4
.L_1:
        /*000c*/ 	.byte	0x04, 0x11
        /*000e*/ 	.short	(.L_3 - .L_2)
	.align		4
.L_2:
        /*0010*/ 	.word	index@(_Z11interleavedPfS_)
        /*0014*/ 	.word	0x00000000


	//----- nvinfo : EIATTR_REGCOUNT
	.align		4
.L_3:
        /*0018*/ 	.byte	0x04, 0x2f
        /*001a*/ 	.short	(.L_5 - .L_4)
	.align		4
.L_4:
        /*001c*/ 	.word	index@(_Z13interleaved_2PfS_)
        /*0020*/ 	.word	0x0000000c


	//----- nvinfo : EIATTR_FRAME_SIZE
	.align		4
.L_5:
        /*0024*/ 	.byte	0x04, 0x11
        /*0026*/ 	.short	(.L_7 - .L_6)
	.align		4
.L_6:
        /*0028*/ 	.word	index@(_Z13interleaved_2PfS_)
        /*002c*/ 	.word	0x00000000


	//----- nvinfo : EIATTR_REGCOUNT
	.align		4
.L_7:
        /*0030*/ 	.byte	0x04, 0x2f
        /*0032*/ 	.short	(.L_9 - .L_8)
	.align		4
.L_8:
        /*0034*/ 	.word	index@(_Z7blockedPfS_)
        /*0038*/ 	.word	0x0000000c


	//----- nvinfo : EIATTR_FRAME_SIZE
	.align		4
.L_9:
        /*003c*/ 	.byte	0x04, 0x11
        /*003e*/ 	.short	(.L_11 - .L_10)
	.align		4
.L_10:
        /*0040*/ 	.word	index@(_Z7blockedPfS_)
        /*0044*/ 	.word	0x00000000


	//----- nvinfo : EIATTR_REGCOUNT
	.align		4
.L_11:
        /*0048*/ 	.byte	0x04, 0x2f
        /*004a*/ 	.short	(.L_13 - .L_12)
	.align		4
.L_12:
        /*004c*/ 	.word	index@(_Z21shared_memory_blockedPfS_)
        /*0050*/ 	.word	0x0000000a


	//----- nvinfo : EIATTR_FRAME_SIZE
	.align		4
.L_13:
        /*0054*/ 	.byte	0x04, 0x11
        /*0056*/ 	.short	(.L_15 - .L_14)
	.align		4
.L_14:
        /*0058*/ 	.word	index@(_Z21shared_memory_blockedPfS_)
        /*005c*/ 	.word	0x00000000


	//----- nvinfo : EIATTR_REGCOUNT
	.align		4
.L_15:
        /*0060*/ 	.byte	0x04, 0x2f
        /*0062*/ 	.short	(.L_17 - .L_16)
	.align		4
.L_16:
        /*0064*/ 	.word	index@(_Z12half_threadsPfS_)
        /*0068*/ 	.word	0x0000000c


	//----- nvinfo : EIATTR_FRAME_SIZE
	.align		4
.L_17:
        /*006c*/ 	.byte	0x04, 0x11
        /*006e*/ 	.short	(.L_19 - .L_18)
	.align		4
.L_18:
        /*0070*/ 	.word	index@(_Z12half_threadsPfS_)
        /*0074*/ 	.word	0x00000000


	//----- nvinfo : EIATTR_REGCOUNT
	.align		4
.L_19:
        /*0078*/ 	.byte	0x04, 0x2f
        /*007a*/ 	.short	(.L_21 - .L_20)
	.align		4
.L_20:
        /*007c*/ 	.word	index@(_Z11unroll_lastPfS_)
        /*0080*/ 	.word	0x0000000b


	//----- nvinfo : EIATTR_FRAME_SIZE
	.align		4
.L_21:
        /*0084*/ 	.byte	0x04, 0x11
        /*0086*/ 	.short	(.L_23 - .L_22)
	.align		4
.L_22:
        /*0088*/ 	.word	index@(_Z11unroll_lastPfS_)
        /*008c*/ 	.word	0x00000000


	//----- nvinfo : EIATTR_REGCOUNT
	.align		4
.L_23:
        /*0090*/ 	.byte	0x04, 0x2f
        /*0092*/ 	.short	(.L_25 - .L_24)
	.align		4
.L_24:
        /*0094*/ 	.word	index@(_Z10unroll_allPfS_)
        /*0098*/ 	.word	0x0000000c


	//----- nvinfo : EIATTR_FRAME_SIZE
	.align		4
.L_25:
        /*009c*/ 	.byte	0x04, 0x11
        /*009e*/ 	.short	(.L_27 - .L_26)
	.align		4
.L_26:
        /*00a0*/ 	.word	index@(_Z10unroll_allPfS_)
        /*00a4*/ 	.word	0x00000000


	//----- nvinfo : EIATTR_REGCOUNT
	.align		4
.L_27:
        /*00a8*/ 	.byte	0x04, 0x2f
        /*00aa*/ 	.short	(.L_29 - .L_28)
	.align		4
.L_28:
        /*00ac*/ 	.word	index@(_Z17l1cache_multi_addPfS_)
        /*00b0*/ 	.word	0x00000014


	//----- nvinfo : EIATTR_FRAME_SIZE
	.align		4
.L_29:
        /*00b4*/ 	.byte	0x04, 0x11
        /*00b6*/ 	.short	(.L_31 - .L_30)
	.align		4
.L_30:
        /*00b8*/ 	.word	index@(_Z17l1cache_multi_addPfS_)
        /*00bc*/ 	.word	0x00000000


	//----- nvinfo : EIATTR_REGCOUNT
	.align		4
.L_31:
        /*00c0*/ 	.byte	0x04, 0x2f
        /*00c2*/ 	.short	(.L_33 - .L_32)
	.align		4
.L_32:
        /*00c4*/ 	.word	index@(_Z12coalesce_addPfS_)
        /*00c8*/ 	.word	0x00000018


	//----- nvinfo : EIATTR_FRAME_SIZE
	.align		4
.L_33:
        /*00cc*/ 	.byte	0x04, 0x11
        /*00ce*/ 	.short	(.L_35 - .L_34)
	.align		4
.L_34:
        /*00d0*/ 	.word	index@(_Z12coalesce_addPfS_)
        /*00d4*/ 	.word	0x00000000


	//----- nvinfo : EIATTR_MIN_STACK_SIZE
	.align		4
.L_35:
        /*00d8*/ 	.byte	0x04, 0x12
        /*00da*/ 	.short	(.L_37 - .L_36)
	.align		4
.L_36:
        /*00dc*/ 	.word	index@(_Z12coalesce_addPfS_)
        /*00e0*/ 	.word	0x00000000


	//----- nvinfo : EIATTR_MIN_STACK_SIZE
	.align		4
.L_37:
        /*00e4*/ 	.byte	0x04, 0x12
        /*00e6*/ 	.short	(.L_39 - .L_38)
	.align		4
.L_38:
        /*00e8*/ 	.word	index@(_Z17l1cache_multi_addPfS_)
        /*00ec*/ 	.word	0x00000000


	//----- nvinfo : EIATTR_MIN_STACK_SIZE
	.align		4
.L_39:
        /*00f0*/ 	.byte	0x04, 0x12
        /*00f2*/ 	.short	(.L_41 - .L_40)
	.align		4
.L_40:
        /*00f4*/ 	.word	index@(_Z10unroll_allPfS_)
        /*00f8*/ 	.word	0x00000000


	//----- nvinfo : EIATTR_MIN_STACK_SIZE
	.align		4
.L_41:
        /*00fc*/ 	.byte	0x04, 0x12
        /*00fe*/ 	.short	(.L_43 - .L_42)
	.align		4
.L_42:
        /*0100*/ 	.word	index@(_Z11unroll_lastPfS_)
        /*0104*/ 	.word	0x00000000


	//----- nvinfo : EIATTR_MIN_STACK_SIZE
	.align		4
.L_43:
        /*0108*/ 	.byte	0x04, 0x12
        /*010a*/ 	.short	(.L_45 - .L_44)
	.align		4
.L_44:
        /*010c*/ 	.word	index@(_Z12half_threadsPfS_)
        /*0110*/ 	.word	0x00000000


	//----- nvinfo : EIATTR_MIN_STACK_SIZE
	.align		4
.L_45:
        /*0114*/ 	.byte	0x04, 0x12
        /*0116*/ 	.short	(.L_47 - .L_46)
	.align		4
.L_46:
        /*0118*/ 	.word	index@(_Z21shared_memory_blockedPfS_)
        /*011c*/ 	.word	0x00000000


	//----- nvinfo : EIATTR_MIN_STACK_SIZE
	.align		4
.L_47:
        /*0120*/ 	.byte	0x04, 0x12
        /*0122*/ 	.short	(.L_49 - .L_48)
	.align		4
.L_48:
        /*0124*/ 	.word	index@(_Z7blockedPfS_)
        /*0128*/ 	.word	0x00000000


	//----- nvinfo : EIATTR_MIN_STACK_SIZE
	.align		4
.L_49:
        /*012c*/ 	.byte	0x04, 0x12
        /*012e*/ 	.short	(.L_51 - .L_50)
	.align		4
.L_50:
        /*0130*/ 	.word	index@(_Z13interleaved_2PfS_)
        /*0134*/ 	.word	0x00000000


	//----- nvinfo : EIATTR_MIN_STACK_SIZE
	.align		4
.L_51:
        /*0138*/ 	.byte	0x04, 0x12
        /*013a*/ 	.short	(.L_53 - .L_52)
	.align		4
.L_52:
        /*013c*/ 	.word	index@(_Z11interleavedPfS_)
        /*0140*/ 	.word	0x00000000
.L_53:


//--------------------- .nv.compat                --------------------------
	.section	.nv.compat,"",@"SHT_CUDA_COMPAT_INFO"
	.align	4
        /*0000*/ 	.byte	0x02, 0x09, 0x00, 0x00, 0x02, 0x02, 0x01, 0x00, 0x02, 0x05, 0x05, 0x00, 0x03, 0x07, 0x01, 0x01
        /*0010*/ 	.byte	0x02, 0x03, 0x00, 0x00, 0x02, 0x06, 0x01, 0x00, 0x04, 0x0b, 0x08, 0x00, 0x09, 0x00, 0x00, 0x00
        /*0020*/ 	.byte	0x00, 0x00, 0x00, 0x00


//--------------------- .nv.info._Z12coalesce_addPfS_ --------------------------
	.section	.nv.info._Z12coalesce_addPfS_,"",@"SHT_CUDA_INFO"
	.sectionflags	@""
	.align	4


	//----- nvinfo : EIATTR_CUDA_API_VERSION
	.align		4
        /*0000*/ 	.byte	0x04, 0x37
        /*0002*/ 	.short	(.L_55 - .L_54)
.L_54:
        /*0004*/ 	.word	0x00000082


	//----- nvinfo : EIATTR_KPARAM_INFO
	.align		4
.L_55:
        /*0008*/ 	.byte	0x04, 0x17
        /*000a*/ 	.short	(.L_57 - .L_56)
.L_56:
        /*000c*/ 	.word	0x00000000
        /*0010*/ 	.short	0x0001
        /*0012*/ 	.short	0x0008
        /*0014*/ 	.byte	0x00, 0xf5, 0x21, 0x00


	//----- nvinfo : EIATTR_KPARAM_INFO
	.align		4
.L_57:
        /*0018*/ 	.byte	0x04, 0x17
        /*001a*/ 	.short	(.L_59 - .L_58)
.L_58:
        /*001c*/ 	.word	0x00000000
        /*0020*/ 	.short	0x0000
        /*0022*/ 	.short	0x0000
        /*0024*/ 	.byte	0x00, 0xf5, 0x21, 0x00


	//----- nvinfo : EIATTR_SPARSE_MMA_MASK
	.align		4
.L_59:
        /*0028*/ 	.byte	0x03, 0x50
        /*002a*/ 	.short	0x0000


	//----- nvinfo : EIATTR_MAXREG_COUNT
	.align		4
        /*002c*/ 	.byte	0x03, 0x1b
        /*002e*/ 	.short	0x00ff


	//----- nvinfo : EIATTR_NUM_BARRIERS
	.align		4
        /*0030*/ 	.byte	0x02, 0x4c
        /*0032*/ 	.byte	0x01
	.zero		1


	//----- nvinfo : EIATTR_MERCURY_ISA_VERSION
	.align		4
        /*0034*/ 	.byte	0x03, 0x5f
        /*0036*/ 	.short	0x0101


	//----- nvinfo : EIATTR_VRC_CTA_INIT_COUNT
	.align		4
        /*0038*/ 	.byte	0x02, 0x4a
	.zero		1
	.zero		1


	//----- nvinfo : EIATTR_EXIT_INSTR_OFFSETS
	.align		4
        /*003c*/ 	.byte	0x04, 0x1c
        /*003e*/ 	.short	(.L_61 - .L_60)


	//   ....[0]....
.L_60:
        /*0040*/ 	.word	0x000004b0


	//   ....[1]....
        /*0044*/ 	.word	0x00000510


	//   ....[2]....
        /*0048*/ 	.word	0x00000570


	//   ....[3]....
        /*004c*/ 	.word	0x000005d0


	//   ....[4]....
        /*0050*/ 	.word	0x00000630


	//   ....[5]....
        /*0054*/ 	.word	0x000006a0


	//----- nvinfo : EIATTR_CBANK_PARAM_SIZE
	.align		4
.L_61:
        /*0058*/ 	.byte	0x03, 0x19
        /*005a*/ 	.short	0x0010


	//----- nvinfo : EIATTR_PARAM_CBANK
	.align		4
        /*005c*/ 	.byte	0x04, 0x0a
        /*005e*/ 	.short	(.L_63 - .L_62)
	.align		4
.L_62:
        /*0060*/ 	.word	index@(.nv.constant0._Z12coalesce_addPfS_)
        /*0064*/ 	.short	0x0380
        /*0066*/ 	.short	0x0010


	//----- nvinfo : EIATTR_SW_WAR
	.align		4
.L_63:
        /*0068*/ 	.byte	0x04, 0x36
        /*006a*/ 	.short	(.L_65 - .L_64)
.L_64:
        /*006c*/ 	.word	0x00000008
.L_65:


//--------------------- .nv.info._Z17l1cache_multi_addPfS_ --------------------------
	.section	.nv.info._Z17l1cache_multi_addPfS_,"",@"SHT_CUDA_INFO"
	.sectionflags	@""
	.align	4


	//----- nvinfo : EIATTR_CUDA_API_VERSION
	.align		4
        /*0000*/ 	.byte	0x04, 0x37
        /*0002*/ 	.short	(.L_67 - .L_66)
.L_66:
        /*0004*/ 	.word	0x00000082


	//----- nvinfo : EIATTR_KPARAM_INFO
	.align		4
.L_67:
        /*0008*/ 	.byte	0x04, 0x17
        /*000a*/ 	.short	(.L_69 - .L_68)
.L_68:
        /*000c*/ 	.word	0x00000000
        /*0010*/ 	.short	0x0001
        /*0012*/ 	.short	0x0008
        /*0014*/ 	.byte	0x00, 0xf5, 0x21, 0x00


	//----- nvinfo : EIATTR_KPARAM_INFO
	.align		4
.L_69:
        /*0018*/ 	.byte	0x04, 0x17
        /*001a*/ 	.short	(.L_71 - .L_70)
.L_70:
        /*001c*/ 	.word	0x00000000
        /*0020*/ 	.short	0x0000
        /*0022*/ 	.short	0x0000
        /*0024*/ 	.byte	0x00, 0xf5, 0x21, 0x00


	//----- nvinfo : EIATTR_SPARSE_MMA_MASK
	.align		4
.L_71:
        /*0028*/ 	.byte	0x03, 0x50
        /*002a*/ 	.short	0x0000


	//----- nvinfo : EIATTR_MAXREG_COUNT
	.align		4
        /*002c*/ 	.byte	0x03, 0x1b
        /*002e*/ 	.short	0x00ff


	//----- nvinfo : EIATTR_NUM_BARRIERS
	.align		4
        /*0030*/ 	.byte	0x02, 0x4c
        /*0032*/ 	.byte	0x01
	.zero		1


	//----- nvinfo : EIATTR_MERCURY_ISA_VERSION
	.align		4
        /*0034*/ 	.byte	0x03, 0x5f
        /*0036*/ 	.short	0x0101


	//----- nvinfo : EIATTR_VRC_CTA_INIT_COUNT
	.align		4
        /*0038*/ 	.byte	0x02, 0x4a
	.zero		1
	.zero		1


	//----- nvinfo : EIATTR_EXIT_INSTR_OFFSETS
	.align		4
        /*003c*/ 	.byte	0x04, 0x1c
        /*003e*/ 	.short	(.L_73 - .L_72)


	//   ....[0]....
.L_72:
        /*0040*/ 	.word	0x000003e0


	//   ....[1]....
        /*0044*/ 	.word	0x00000440


	//   ....[2]....
        /*0048*/ 	.word	0x000004a0


	//   ....[3]....
        /*004c*/ 	.word	0x00000500


	//   ....[4]....
        /*0050*/ 	.word	0x00000560


	//   ....[5]....
        /*0054*/ 	.word	0x000005d0


	//----- nvinfo : EIATTR_CBANK_PARAM_SIZE
	.align		4
.L_73:
        /*0058*/ 	.byte	0x03, 0x19
        /*005a*/ 	.short	0x0010


	//----- nvinfo : EIATTR_PARAM_CBANK
	.align		4
        /*005c*/ 	.byte	0x04, 0x0a
        /*005e*/ 	.short	(.L_75 - .L_74)
	.align		4
.L_74:
        /*0060*/ 	.word	index@(.nv.constant0._Z17l1cache_multi_addPfS_)
        /*0064*/ 	.short	0x0380
        /*0066*/ 	.short	0x0010


	//----- nvinfo : EIATTR_SW_WAR
	.align		4
.L_75:
        /*0068*/ 	.byte	0x04, 0x36
        /*006a*/ 	.short	(.L_77 - .L_76)
.L_76:
        /*006c*/ 	.word	0x00000008
.L_77:


//--------------------- .nv.info._Z10unroll_allPfS_ --------------------------
	.section	.nv.info._Z10unroll_allPfS_,"",@"SHT_CUDA_INFO"
	.sectionflags	@""
	.align	4


	//----- nvinfo : EIATTR_CUDA_API_VERSION
	.align		4
        /*0000*/ 	.byte	0x04, 0x37
        /*0002*/ 	.short	(.L_79 - .L_78)
.L_78:
        /*0004*/ 	.word	0x00000082


	//----- nvinfo : EIATTR_KPARAM_INFO
	.align		4
.L_79:
        /*0008*/ 	.byte	0x04, 0x17
        /*000a*/ 	.short	(.L_81 - .L_80)
.L_80:
        /*000c*/ 	.word	0x00000000
        /*0010*/ 	.short	0x0001
        /*0012*/ 	.short	0x0008
        /*0014*/ 	.byte	0x00, 0xf5, 0x21, 0x00


	//----- nvinfo : EIATTR_KPARAM_INFO
	.align		4
.L_81:
        /*0018*/ 	.byte	0x04, 0x17
        /*001a*/ 	.short	(.L_83 - .L_82)
.L_82:
        /*001c*/ 	.word	0x00000000
        /*0020*/ 	.short	0x0000
        /*0022*/ 	.short	0x0000
        /*0024*/ 	.byte	0x00, 0xf5, 0x21, 0x00


	//----- nvinfo : EIATTR_SPARSE_MMA_MASK
	.align		4
.L_83:
        /*0028*/ 	.byte	0x03, 0x50
        /*002a*/ 	.short	0x0000


	//----- nvinfo : EIATTR_MAXREG_COUNT
	.align		4
        /*002c*/ 	.byte	0x03, 0x1b
        /*002e*/ 	.short	0x00ff


	//----- nvinfo : EIATTR_NUM_BARRIERS
	.align		4
        /*0030*/ 	.byte	0x02, 0x4c
        /*0032*/ 	.byte	0x01
	.zero		1


	//----- nvinfo : EIATTR_MERCURY_ISA_VERSION
	.align		4
        /*0034*/ 	.byte	0x03, 0x5f
        /*0036*/ 	.short	0x0101


	//----- nvinfo : EIATTR_VRC_CTA_INIT_COUNT
	.align		4
        /*0038*/ 	.byte	0x02, 0x4a
	.zero		1
	.zero		1


	//----- nvinfo : EIATTR_EXIT_INSTR_OFFSETS
	.align		4
        /*003c*/ 	.byte	0x04, 0x1c
        /*003e*/ 	.short	(.L_85 - .L_84)


	//   ....[0]....
.L_84:
        /*0040*/ 	.word	0x00000310


	//   ....[1]....
        /*0044*/ 	.word	0x00000370


	//   ....[2]....
        /*0048*/ 	.word	0x000003d0


	//   ....[3]....
        /*004c*/ 	.word	0x00000430


	//   ....[4]....
        /*0050*/ 	.word	0x00000490


	//   ....[5]....
        /*0054*/ 	.word	0x00000500


	//----- nvinfo : EIATTR_CBANK_PARAM_SIZE
	.align		4
.L_85:
        /*0058*/ 	.byte	0x03, 0x19
        /*005a*/ 	.short	0x0010


	//----- nvinfo : EIATTR_PARAM_CBANK
	.align		4
        /*005c*/ 	.byte	0x04, 0x0a
        /*005e*/ 	.short	(.L_87 - .L_86)
	.align		4
.L_86:
        /*0060*/ 	.word	index@(.nv.constant0._Z10unroll_allPfS_)
        /*0064*/ 	.short	0x0380
        /*0066*/ 	.short	0x0010


	//----- nvinfo : EIATTR_SW_WAR
	.align		4
.L_87:
        /*0068*/ 	.byte	0x04, 0x36
        /*006a*/ 	.short	(.L_89 - .L_88)
.L_88:
        /*006c*/ 	.word	0x00000008
.L_89:


//--------------------- .nv.info._Z11unroll_lastPfS_ --------------------------
	.section	.nv.info._Z11unroll_lastPfS_,"",@"SHT_CUDA_INFO"
	.sectionflags	@""
	.align	4


	//----- nvinfo : EIATTR_CUDA_API_VERSION
	.align		4
        /*0000*/ 	.byte	0x04, 0x37
        /*0002*/ 	.short	(.L_91 - .L_90)
.L_90:
        /*0004*/ 	.word	0x00000082


	//----- nvinfo : EIATTR_KPARAM_INFO
	.align		4
.L_91:
        /*0008*/ 	.byte	0x04, 0x17
        /*000a*/ 	.short	(.L_93 - .L_92)
.L_92:
        /*000c*/ 	.word	0x00000000
        /*0010*/ 	.short	0x0001
        /*0012*/ 	.short	0x0008
        /*0014*/ 	.byte	0x00, 0xf5, 0x21, 0x00


	//----- nvinfo : EIATTR_KPARAM_INFO
	.align		4
.L_93:
        /*0018*/ 	.byte	0x04, 0x17
        /*001a*/ 	.short	(.L_95 - .L_94)
.L_94:
        /*001c*/ 	.word	0x00000000
        /*0020*/ 	.short	0x0000
        /*0022*/ 	.short	0x0000
        /*0024*/ 	.byte	0x00, 0xf5, 0x21, 0x00


	//----- nvinfo : EIATTR_SPARSE_MMA_MASK
	.align		4
.L_95:
        /*0028*/ 	.byte	0x03, 0x50
        /*002a*/ 	.short	0x0000


	//----- nvinfo : EIATTR_MAXREG_COUNT
	.align		4
        /*002c*/ 	.byte	0x03, 0x1b
        /*002e*/ 	.short	0x00ff


	//----- nvinfo : EIATTR_NUM_BARRIERS
	.align		4
        /*0030*/ 	.byte	0x02, 0x4c
        /*0032*/ 	.byte	0x01
	.zero		1


	//----- nvinfo : EIATTR_MERCURY_ISA_VERSION
	.align		4
        /*0034*/ 	.byte	0x03, 0x5f
        /*0036*/ 	.short	0x0101


	//----- nvinfo : EIATTR_VRC_CTA_INIT_COUNT
	.align		4
        /*0038*/ 	.byte	0x02, 0x4a
	.zero		1
	.zero		1


	//----- nvinfo : EIATTR_EXIT_INSTR_OFFSETS
	.align		4
        /*003c*/ 	.byte	0x04, 0x1c
        /*003e*/ 	.short	(.L_97 - .L_96)


	//   ....[0]....
.L_96:
        /*0040*/ 	.word	0x00000270


	//   ....[1]....
        /*0044*/ 	.word	0x000002d0


	//   ....[2]....
        /*0048*/ 	.word	0x00000330


	//   ....[3]....
        /*004c*/ 	.word	0x00000390


	//   ....[4]....
        /*0050*/ 	.word	0x000003f0


	//   ....[5]....
        /*0054*/ 	.word	0x00000490


	//----- nvinfo : EIATTR_CBANK_PARAM_SIZE
	.align		4
.L_97:
        /*0058*/ 	.byte	0x03, 0x19
        /*005a*/ 	.short	0x0010


	//----- nvinfo : EIATTR_PARAM_CBANK
	.align		4
        /*005c*/ 	.byte	0x04, 0x0a
        /*005e*/ 	.short	(.L_99 - .L_98)
	.align		4
.L_98:
        /*0060*/ 	.word	index@(.nv.constant0._Z11unroll_lastPfS_)
        /*0064*/ 	.short	0x0380
        /*0066*/ 	.short	0x0010


	//----- nvinfo : EIATTR_SW_WAR
	.align		4
.L_99:
        /*0068*/ 	.byte	0x04, 0x36
        /*006a*/ 	.short	(.L_101 - .L_100)
.L_100:
        /*006c*/ 	.word	0x00000008
.L_101:


//--------------------- .nv.info._Z12half_threadsPfS_ --------------------------
	.section	.nv.info._Z12half_threadsPfS_,"",@"SHT_CUDA_INFO"
	.sectionflags	@""
	.align	4


	//----- nvinfo : EIATTR_CUDA_API_VERSION
	.align		4
        /*0000*/ 	.byte	0x04, 0x37
        /*0002*/ 	.short	(.L_103 - .L_102)
.L_102:
        /*0004*/ 	.word	0x00000082


	//----- nvinfo : EIATTR_KPARAM_INFO
	.align		4
.L_103:
        /*0008*/ 	.byte	0x04, 0x17
        /*000a*/ 	.short	(.L_105 - .L_104)
.L_104:
        /*000c*/ 	.word	0x00000000
        /*0010*/ 	.short	0x0001
        /*0012*/ 	.short	0x0008
        /*0014*/ 	.byte	0x00, 0xf5, 0x21, 0x00


	//----- nvinfo : EIATTR_KPARAM_INFO
	.align		4
.L_105:
        /*0018*/ 	.byte	0x04, 0x17
        /*001a*/ 	.short	(.L_107 - .L_106)
.L_106:
        /*001c*/ 	.word	0x00000000
        /*0020*/ 	.short	0x0000
        /*0022*/ 	.short	0x0000
        /*0024*/ 	.byte	0x00, 0xf5, 0x21, 0x00


	//----- nvinfo : EIATTR_SPARSE_MMA_MASK
	.align		4
.L_107:
        /*0028*/ 	.byte	0x03, 0x50
        /*002a*/ 	.short	0x0000


	//----- nvinfo : EIATTR_MAXREG_COUNT
	.align		4
        /*002c*/ 	.byte	0x03, 0x1b
        /*002e*/ 	.short	0x00ff


	//----- nvinfo : EIATTR_NUM_BARRIERS
	.align		4
        /*0030*/ 	.byte	0x02, 0x4c
        /*0032*/ 	.byte	0x01
	.zero		1


	//----- nvinfo : EIATTR_MERCURY_ISA_VERSION
	.align		4
        /*0034*/ 	.byte	0x03, 0x5f
        /*0036*/ 	.short	0x0101


	//----- nvinfo : EIATTR_VRC_CTA_INIT_COUNT
	.align		4
        /*0038*/ 	.byte	0x02, 0x4a
	.zero		1
	.zero		1


	//----- nvinfo : EIATTR_EXIT_INSTR_OFFSETS
	.align		4
        /*003c*/ 	.byte	0x04, 0x1c
        /*003e*/ 	.short	(.L_109 - .L_108)


	//   ....[0]....
.L_108:
        /*0040*/ 	.word	0x00000230


	//   ....[1]....
        /*0044*/ 	.word	0x000002a0


	//----- nvinfo : EIATTR_CBANK_PARAM_SIZE
	.align		4
.L_109:
        /*0048*/ 	.byte	0x03, 0x19
        /*004a*/ 	.short	0x0010


	//----- nvinfo : EIATTR_PARAM_CBANK
	.align		4
        /*004c*/ 	.byte	0x04, 0x0a
        /*004e*/ 	.short	(.L_111 - .L_110)
	.align		4
.L_110:
        /*0050*/ 	.word	index@(.nv.constant0._Z12half_threadsPfS_)
        /*0054*/ 	.short	0x0380
        /*0056*/ 	.short	0x0010


	//----- nvinfo : EIATTR_SW_WAR
	.align		4
.L_111:
        /*0058*/ 	.byte	0x04, 0x36
        /*005a*/ 	.short	(.L_113 - .L_112)
.L_112:
        /*005c*/ 	.word	0x00000008
.L_113:


//--------------------- .nv.info._Z21shared_memory_blockedPfS_ --------------------------
	.section	.nv.info._Z21shared_memory_blockedPfS_,"",@"SHT_CUDA_INFO"
	.sectionflags	@""
	.align	4


	//----- nvinfo : EIATTR_CUDA_API_VERSION
	.align		4
        /*0000*/ 	.byte	0x04, 0x37
        /*0002*/ 	.short	(.L_115 - .L_114)
.L_114:
        /*0004*/ 	.word	0x00000082


	//----- nvinfo : EIATTR_KPARAM_INFO
	.align		4
.L_115:
        /*0008*/ 	.byte	0x04, 0x17
        /*000a*/ 	.short	(.L_117 - .L_116)
.L_116:
        /*000c*/ 	.word	0x00000000
        /*0010*/ 	.short	0x0001
        /*0012*/ 	.short	0x0008
        /*0014*/ 	.byte	0x00, 0xf5, 0x21, 0x00


	//----- nvinfo : EIATTR_KPARAM_INFO
	.align		4
.L_117:
        /*0018*/ 	.byte	0x04, 0x17
        /*001a*/ 	.short	(.L_119 - .L_118)
.L_118:
        /*001c*/ 	.word	0x00000000
        /*0020*/ 	.short	0x0000
        /*0022*/ 	.short	0x0000
        /*0024*/ 	.byte	0x00, 0xf5, 0x21, 0x00


	//----- nvinfo : EIATTR_SPARSE_MMA_MASK
	.align		4
.L_119:
        /*0028*/ 	.byte	0x03, 0x50
        /*002a*/ 	.short	0x0000


	//----- nvinfo : EIATTR_MAXREG_COUNT
	.align		4
        /*002c*/ 	.byte	0x03, 0x1b
        /*002e*/ 	.short	0x00ff


	//----- nvinfo : EIATTR_NUM_BARRIERS
	.align		4
        /*0030*/ 	.byte	0x02, 0x4c
        /*0032*/ 	.byte	0x01
	.zero		1


	//----- nvinfo : EIATTR_MERCURY_ISA_VERSION
	.align		4
        /*0034*/ 	.byte	0x03, 0x5f
        /*0036*/ 	.short	0x0101


	//----- nvinfo : EIATTR_VRC_CTA_INIT_COUNT
	.align		4
        /*0038*/ 	.byte	0x02, 0x4a
	.zero		1
	.zero		1


	//----- nvinfo : EIATTR_EXIT_INSTR_OFFSETS
	.align		4
        /*003c*/ 	.byte	0x04, 0x1c
        /*003e*/ 	.short	(.L_121 - .L_120)


	//   ....[0]....
.L_120:
        /*0040*/ 	.word	0x00000200


	//   ....[1]....
        /*0044*/ 	.word	0x00000270


	//----- nvinfo : EIATTR_CBANK_PARAM_SIZE
	.align		4
.L_121:
        /*0048*/ 	.byte	0x03, 0x19
        /*004a*/ 	.short	0x0010


	//----- nvinfo : EIATTR_PARAM_CBANK
	.align		4
        /*004c*/ 	.byte	0x04, 0x0a
        /*004e*/ 	.short	(.L_123 - .L_122)
	.align		4
.L_122:
        /*0050*/ 	.word	index@(.nv.constant0._Z21shared_memory_blockedPfS_)
        /*0054*/ 	.short	0x0380
        /*0056*/ 	.short	0x0010


	//----- nvinfo : EIATTR_SW_WAR
	.align		4
.L_123:
        /*0058*/ 	.byte	0x04, 0x36
        /*005a*/ 	.short	(.L_125 - .L_124)
.L_124:
        /*005c*/ 	.word	0x00000008
.L_125:


//--------------------- .nv.info._Z7blockedPfS_   --------------------------
	.section	.nv.info._Z7blockedPfS_,"",@"SHT_CUDA_INFO"
	.sectionflags	@""
	.align	4


	//----- nvinfo : EIATTR_CUDA_API_VERSION
	.align		4
        /*0000*/ 	.byte	0x04, 0x37
        /*0002*/ 	.short	(.L_127 - .L_126)
.L_126:
        /*0004*/ 	.word	0x00000082


	//----- nvinfo : EIATTR_KPARAM_INFO
	.align		4
.L_127:
        /*0008*/ 	.byte	0x04, 0x17
        /*000a*/ 	.short	(.L_129 - .L_128)
.L_128:
        /*000c*/ 	.word	0x00000000
        /*0010*/ 	.short	0x0001
        /*0012*/ 	.short	0x0008
        /*0014*/ 	.byte	0x00, 0xf5, 0x21, 0x00


	//----- nvinfo : EIATTR_KPARAM_INFO
	.align		4
.L_129:
        /*0018*/ 	.byte	0x04, 0x17
        /*001a*/ 	.short	(.L_131 - .L_130)
.L_130:
        /*001c*/ 	.word	0x00000000
        /*0020*/ 	.short	0x0000
        /*0022*/ 	.short	0x0000
        /*0024*/ 	.byte	0x00, 0xf5, 0x21, 0x00


	//----- nvinfo : EIATTR_SPARSE_MMA_MASK
	.align		4
.L_131:
        /*0028*/ 	.byte	0x03, 0x50
        /*002a*/ 	.short	0x0000


	//----- nvinfo : EIATTR_MAXREG_COUNT
	.align		4
        /*002c*/ 	.byte	0x03, 0x1b
        /*002e*/ 	.short	0x00ff


	//----- nvinfo : EIATTR_NUM_BARRIERS
	.align		4
        /*0030*/ 	.byte	0x02, 0x4c
        /*0032*/ 	.byte	0x01
	.zero		1


	//----- nvinfo : EIATTR_MERCURY_ISA_VERSION
	.align		4
        /*0034*/ 	.byte	0x03, 0x5f
        /*0036*/ 	.short	0x0101


	//----- nvinfo : EIATTR_VRC_CTA_INIT_COUNT
	.align		4
        /*0038*/ 	.byte	0x02, 0x4a
	.zero		1
	.zero		1


	//----- nvinfo : EIATTR_EXIT_INSTR_OFFSETS
	.align		4
        /*003c*/ 	.byte	0x04, 0x1c
        /*003e*/ 	.short	(.L_133 - .L_132)


	//   ....[0]....
.L_132:
        /*0040*/ 	.word	0x000001a0


	//   ....[1]....
        /*0044*/ 	.word	0x000001f0


	//----- nvinfo : EIATTR_CRS_STACK_SIZE
	.align		4
.L_133:
        /*0048*/ 	.byte	0x04, 0x1e
        /*004a*/ 	.short	(.L_135 - .L_134)
.L_134:
        /*004c*/ 	.word	0x00000000


	//----- nvinfo : EIATTR_CBANK_PARAM_SIZE
	.align		4
.L_135:
        /*0050*/ 	.byte	0x03, 0x19
        /*0052*/ 	.short	0x0010


	//----- nvinfo : EIATTR_PARAM_CBANK
	.align		4
        /*0054*/ 	.byte	0x04, 0x0a
        /*0056*/ 	.short	(.L_137 - .L_136)
	.align		4
.L_136:
        /*0058*/ 	.word	index@(.nv.constant0._Z7blockedPfS_)
        /*005c*/ 	.short	0x0380
        /*005e*/ 	.short	0x0010


	//----- nvinfo : EIATTR_SW_WAR
	.align		4
.L_137:
        /*0060*/ 	.byte	0x04, 0x36
        /*0062*/ 	.short	(.L_139 - .L_138)
.L_138:
        /*0064*/ 	.word	0x00000008
.L_139:


//--------------------- .nv.info._Z13interleaved_2PfS_ --------------------------
	.section	.nv.info._Z13interleaved_2PfS_,"",@"SHT_CUDA_INFO"
	.sectionflags	@""
	.align	4


	//----- nvinfo : EIATTR_CUDA_API_VERSION
	.align		4
        /*0000*/ 	.byte	0x04, 0x37
        /*0002*/ 	.short	(.L_141 - .L_140)
.L_140:
        /*0004*/ 	.word	0x00000082


	//----- nvinfo : EIATTR_KPARAM_INFO
	.align		4
.L_141:
        /*0008*/ 	.byte	0x04, 0x17
        /*000a*/ 	.short	(.L_143 - .L_142)
.L_142:
        /*000c*/ 	.word	0x00000000
        /*0010*/ 	.short	0x0001
        /*0012*/ 	.short	0x0008
        /*0014*/ 	.byte	0x00, 0xf5, 0x21, 0x00


	//----- nvinfo : EIATTR_KPARAM_INFO
	.align		4
.L_143:
        /*0018*/ 	.byte	0x04, 0x17
        /*001a*/ 	.short	(.L_145 - .L_144)
.L_144:
        /*001c*/ 	.word	0x00000000
        /*0020*/ 	.short	0x0000
        /*0022*/ 	.short	0x0000
        /*0024*/ 	.byte	0x00, 0xf5, 0x21, 0x00


	//----- nvinfo : EIATTR_SPARSE_MMA_MASK
	.align		4
.L_145:
        /*0028*/ 	.byte	0x03, 0x50
        /*002a*/ 	.short	0x0000


	//----- nvinfo : EIATTR_MAXREG_COUNT
	.align		4
        /*002c*/ 	.byte	0x03, 0x1b
        /*002e*/ 	.short	0x00ff


	//----- nvinfo : EIATTR_NUM_BARRIERS
	.align		4
        /*0030*/ 	.byte	0x02, 0x4c
        /*0032*/ 	.byte	0x01
	.zero		1


	//----- nvinfo : EIATTR_MERCURY_ISA_VERSION
	.align		4
        /*0034*/ 	.byte	0x03, 0x5f
        /*0036*/ 	.short	0x0101


	//----- nvinfo : EIATTR_VRC_CTA_INIT_COUNT
	.align		4
        /*0038*/ 	.byte	0x02, 0x4a
	.zero		1
	.zero		1


	//----- nvinfo : EIATTR_EXIT_INSTR_OFFSETS
	.align		4
        /*003c*/ 	.byte	0x04, 0x1c
        /*003e*/ 	.short	(.L_147 - .L_146)


	//   ....[0]....
.L_146:
        /*0040*/ 	.word	0x000001c0


	//   ....[1]....
        /*0044*/ 	.word	0x00000210


	//----- nvinfo : EIATTR_CRS_STACK_SIZE
	.align		4
.L_147:
        /*0048*/ 	.byte	0x04, 0x1e
        /*004a*/ 	.short	(.L_149 - .L_148)
.L_148:
        /*004c*/ 	.word	0x00000000


	//----- nvinfo : EIATTR_CBANK_PARAM_SIZE
	.align		4
.L_149:
        /*0050*/ 	.byte	0x03, 0x19
        /*0052*/ 	.short	0x0010


	//----- nvinfo : EIATTR_PARAM_CBANK
	.align		4
        /*0054*/ 	.byte	0x04, 0x0a
        /*0056*/ 	.short	(.L_151 - .L_150)
	.align		4
.L_150:
        /*0058*/ 	.word	index@(.nv.constant0._Z13interleaved_2PfS_)
        /*005c*/ 	.short	0x0380
        /*005e*/ 	.short	0x0010


	//----- nvinfo : EIATTR_SW_WAR
	.align		4
.L_151:
        /*0060*/ 	.byte	0x04, 0x36
        /*0062*/ 	.short	(.L_153 - .L_152)
.L_152:
        /*0064*/ 	.word	0x00000008
.L_153:


//--------------------- .nv.info._Z11interleavedPfS_ --------------------------
	.section	.nv.info._Z11interleavedPfS_,"",@"SHT_CUDA_INFO"
	.sectionflags	@""
	.align	4


	//----- nvinfo : EIATTR_CUDA_API_VERSION
	.align		4
        /*0000*/ 	.byte	0x04, 0x37
        /*0002*/ 	.short	(.L_155 - .L_154)
.L_154:
        /*0004*/ 	.word	0x00000082


	//----- nvinfo : EIATTR_KPARAM_INFO
	.align		4
.L_155:
        /*0008*/ 	.byte	0x04, 0x17
        /*000a*/ 	.short	(.L_157 - .L_156)
.L_156:
        /*000c*/ 	.word	0x00000000
        /*0010*/ 	.short	0x0001
        /*0012*/ 	.short	0x0008
        /*0014*/ 	.byte	0x00, 0xf5, 0x21, 0x00


	//----- nvinfo : EIATTR_KPARAM_INFO
	.align		4
.L_157:
        /*0018*/ 	.byte	0x04, 0x17
        /*001a*/ 	.short	(.L_159 - .L_158)
.L_158:
        /*001c*/ 	.word	0x00000000
        /*0020*/ 	.short	0x0000
        /*0022*/ 	.short	0x0000
        /*0024*/ 	.byte	0x00, 0xf5, 0x21, 0x00


	//----- nvinfo : EIATTR_SPARSE_MMA_MASK
	.align		4
.L_159:
        /*0028*/ 	.byte	0x03, 0x50
        /*002a*/ 	.short	0x0000


	//----- nvinfo : EIATTR_MAXREG_COUNT
	.align		4
        /*002c*/ 	.byte	0x03, 0x1b
        /*002e*/ 	.short	0x00ff


	//----- nvinfo : EIATTR_NUM_BARRIERS
	.align		4
        /*0030*/ 	.byte	0x02, 0x4c
        /*0032*/ 	.byte	0x01
	.zero		1


	//----- nvinfo : EIATTR_MERCURY_ISA_VERSION
	.align		4
        /*0034*/ 	.byte	0x03, 0x5f
        /*0036*/ 	.short	0x0101


	//----- nvinfo : EIATTR_VRC_CTA_INIT_COUNT
	.align		4
        /*0038*/ 	.byte	0x02, 0x4a
	.zero		1
	.zero		1


	//----- nvinfo : EIATTR_EXIT_INSTR_OFFSETS
	.align		4
        /*003c*/ 	.byte	0x04, 0x1c
        /*003e*/ 	.short	(.L_161 - .L_160)


	//   ....[0]....
.L_160:
        /*0040*/ 	.word	0x000001b0


	//   ....[1]....
        /*0044*/ 	.word	0x00000200


	//----- nvinfo : EIATTR_CRS_STACK_SIZE
	.align		4
.L_161:
        /*0048*/ 	.byte	0x04, 0x1e
        /*004a*/ 	.short	(.L_163 - .L_162)
.L_162:
        /*004c*/ 	.word	0x00000000


	//----- nvinfo : EIATTR_CBANK_PARAM_SIZE
	.align		4
.L_163:
        /*0050*/ 	.byte	0x03, 0x19
        /*0052*/ 	.short	0x0010


	//----- nvinfo : EIATTR_PARAM_CBANK
	.align		4
        /*0054*/ 	.byte	0x04, 0x0a
        /*0056*/ 	.short	(.L_165 - .L_164)
	.align		4
.L_164:
        /*0058*/ 	.word	index@(.nv.constant0._Z11interleavedPfS_)
        /*005c*/ 	.short	0x0380
        /*005e*/ 	.short	0x0010


	//----- nvinfo : EIATTR_SW_WAR
	.align		4
.L_165:
        /*0060*/ 	.byte	0x04, 0x36
        /*0062*/ 	.short	(.L_167 - .L_166)
.L_166:
        /*0064*/ 	.word	0x00000008
.L_167:


//--------------------- .nv.callgraph             --------------------------
	.section	.nv.callgraph,"",@"SHT_CUDA_CALLGRAPH"
	.align	4
	.sectionentsize	8
	.align		4
        /*0000*/ 	.word	0x00000000
	.align		4
        /*0004*/ 	.word	0xffffffff
	.align		4
        /*0008*/ 	.word	0x00000000
	.align		4
        /*000c*/ 	.word	0xfffffffe
	.align		4
        /*0010*/ 	.word	0x00000000
	.align		4
        /*0014*/ 	.word	0xfffffffd
	.align		4
        /*0018*/ 	.word	0x00000000
	.align		4
        /*001c*/ 	.word	0xfffffffc


//--------------------- .text._Z12coalesce_addPfS_ --------------------------
	.section	.text._Z12coalesce_addPfS_,"ax",@progbits
	.align	128
        .global         _Z12coalesce_addPfS_
        .type           _Z12coalesce_addPfS_,@function
        .size           _Z12coalesce_addPfS_,(.L_x_27 - _Z12coalesce_addPfS_)
        .other          _Z12coalesce_addPfS_,@"STO_CUDA_ENTRY STV_DEFAULT"
_Z12coalesce_addPfS_:
.text._Z12coalesce_addPfS_:
[----:B------:R-:W-:Y:S01]  /*0000*/  LDC R1, c[0x0][0x37c] ;  /* 0x0000df00ff017b82 */ /* 0x000fe20000000800 */
[----:B------:R-:W0:Y:S07]  /*0010*/  S2R R0, SR_TID.X ;  /* 0x0000000000007919 */ /* 0x000e2e0000002100 */
[----:B------:R-:W1:Y:S01]  /*0020*/  S2UR UR4, SR_CTAID.X ;  /* 0x00000000000479c3 */ /* 0x000e620000002500 */
[----:B------:R-:W2:Y:S07]  /*0030*/  LDCU.64 UR6, c[0x0][0x358] ;  /* 0x00006b00ff0677ac */ /* 0x000eae0008000a00 */
[----:B------:R-:W1:Y:S08]  /*0040*/  LDC R5, c[0x0][0x360] ;  /* 0x0000d800ff057b82 */ /* 0x000e700000000800 */
[----:B------:R-:W3:Y:S01]  /*0050*/  LDC.64 R2, c[0x0][0x380] ;  /* 0x0000e000ff027b82 */ /* 0x000ee20000000a00 */
[----:B-1----:R-:W-:-:S04]  /*0060*/  IMAD R5, R5, UR4, RZ ;  /* 0x0000000405057c24 */ /* 0x002fc8000f8e02ff */
[----:B0-----:R-:W-:-:S04]  /*0070*/  IMAD R17, R5, 0x5, R0 ;  /* 0x0000000505117824 */ /* 0x001fc800078e0200 */
[C-C-:B---3--:R-:W-:Y:S01]  /*0080*/  IMAD.WIDE.U32 R8, R17.reuse, 0x4, R2.reuse ;  /* 0x0000000411087825 */ /* 0x148fe200078e0002 */
[C---:B------:R-:W-:Y:S02]  /*0090*/  IADD3 R11, PT, PT, R17.reuse, 0x400, RZ ;  /* 0x00000400110b7810 */ /* 0x040fe40007ffe0ff */
[----:B------:R-:W-:Y:S02]  /*00a0*/  IADD3 R7, PT, PT, R17, 0x800, RZ ;  /* 0x0000080011077810 */ /* 0x000fe40007ffe0ff */
[----:B--2---:R0:W2:Y:S01]  /*00b0*/  LDG.E R4, desc[UR6][R8.64] ;  /* 0x0000000608047981 */ /* 0x0040a2000c1e1900 */
[----:B------:R-:W-:Y:S01]  /*00c0*/  IMAD.WIDE.U32 R10, R11, 0x4, R2 ;  /* 0x000000040b0a7825 */ /* 0x000fe200078e0002 */
[----:B------:R-:W-:-:S03]  /*00d0*/  IADD3 R13, PT, PT, R17, 0xc00, RZ ;  /* 0x00000c00110d7810 */ /* 0x000fc60007ffe0ff */
[--C-:B------:R-:W-:Y:S01]  /*00e0*/  IMAD.WIDE.U32 R6, R7, 0x4, R2.reuse ;  /* 0x0000000407067825 */ /* 0x100fe200078e0002 */
[----:B------:R1:W3:Y:S01]  /*00f0*/  LDG.E R5, desc[UR6][R10.64] ;  /* 0x000000060a057981 */ /* 0x0002e2000c1e1900 */
[----:B------:R-:W-:Y:S02]  /*0100*/  IADD3 R15, PT, PT, R17, 0x1000, RZ ;  /* 0x00001000110f7810 */ /* 0x000fe40007ffe0ff */
[--C-:B------:R-:W-:Y:S01]  /*0110*/  IMAD.WIDE.U32 R12, R13, 0x4, R2.reuse ;  /* 0x000000040d0c7825 */ /* 0x100fe200078e0002 */
[----:B------:R-:W-:Y:S01]  /*0120*/  IADD3 R19, PT, PT, R17, 0x1400, RZ ;  /* 0x0000140011137810 */ /* 0x000fe20007ffe0ff */
[----:B------:R-:W4:Y:S02]  /*0130*/  LDG.E R6, desc[UR6][R6.64] ;  /* 0x0000000606067981 */ /* 0x000f24000c1e1900 */
[--C-:B------:R-:W-:Y:S01]  /*0140*/  IMAD.WIDE.U32 R14, R15, 0x4, R2.reuse ;  /* 0x000000040f0e7825 */ /* 0x100fe200078e0002 */
[----:B------:R-:W-:Y:S01]  /*0150*/  IADD3 R21, PT, PT, R17, 0x1800, RZ ;  /* 0x0000180011157810 */ /* 0x000fe20007ffe0ff */
[----:B------:R-:W5:Y:S02]  /*0160*/  LDG.E R12, desc[UR6][R12.64] ;  /* 0x000000060c0c7981 */ /* 0x000f64000c1e1900 */
[--C-:B0-----:R-:W-:Y:S01]  /*0170*/  IMAD.WIDE.U32 R8, R19, 0x4, R2.reuse ;  /* 0x0000000413087825 */ /* 0x101fe200078e0002 */
[----:B------:R-:W-:Y:S01]  /*0180*/  IADD3 R17, PT, PT, R17, 0x1c00, RZ ;  /* 0x00001c0011117810 */ /* 0x000fe20007ffe0ff */
[----:B------:R-:W5:Y:S02]  /*0190*/  LDG.E R14, desc[UR6][R14.64] ;  /* 0x000000060e0e7981 */ /* 0x000f64000c1e1900 */
[----:B-1----:R-:W-:-:S02]  /*01a0*/  IMAD.WIDE.U32 R10, R21, 0x4, R2 ;  /* 0x00000004150a7825 */ /* 0x002fc400078e0002 */
[----:B------:R-:W5:Y:S02]  /*01b0*/  LDG.E R8, desc[UR6][R8.64] ;  /* 0x0000000608087981 */ /* 0x000f64000c1e1900 */
[----:B------:R-:W-:Y:S02]  /*01c0*/  IMAD.WIDE.U32 R16, R17, 0x4, R2 ;  /* 0x0000000411107825 */ /* 0x000fe400078e0002 */
[----:B------:R-:W5:Y:S04]  /*01d0*/  LDG.E R10, desc[UR6][R10.64] ;  /* 0x000000060a0a7981 */ /* 0x000f68000c1e1900 */
[----:B------:R-:W5:Y:S01]  /*01e0*/  LDG.E R16, desc[UR6][R16.64] ;  /* 0x0000000610107981 */ /* 0x000f62000c1e1900 */
[----:B------:R-:W0:Y:S01]  /*01f0*/  S2UR UR5, SR_CgaCtaId ;  /* 0x00000000000579c3 */ /* 0x000e220000008800 */
[----:B------:R-:W-:-:S02]  /*0200*/  UMOV UR4, 0x400 ;  /* 0x0000040000047882 */ /* 0x000fc40000000000 */
[----:B0-----:R-:W-:-:S06]  /*0210*/  ULEA UR4, UR5, UR4, 0x18 ;  /* 0x0000000405047291 */ /* 0x001fcc000f8ec0ff */
[----:B------:R-:W-:-:S05]  /*0220*/  LEA R2, R0, UR4, 0x2 ;  /* 0x0000000400027c11 */ /* 0x000fca000f8e10ff */
[----:B------:R-:W2:Y:S01]  /*0230*/  LDS R3, [R2] ;  /* 0x0000000002037984 */ /* 0x000ea20000000800 */
[C---:B------:R-:W-:Y:S02]  /*0240*/  ISETP.GT.U32.AND P1, PT, R0.reuse, 0x1ff, PT ;  /* 0x000001ff0000780c */ /* 0x040fe40003f24070 */
[----:B------:R-:W-:Y:S01]  /*0250*/  ISETP.GT.U32.AND P0, PT, R0, 0xff, PT ;  /* 0x000000ff0000780c */ /* 0x000fe20003f04070 */
[----:B--2---:R-:W-:-:S04]  /*0260*/  FADD R4, R4, R3 ;  /* 0x0000000304047221 */ /* 0x004fc80000000000 */
[----:B---3--:R-:W-:-:S04]  /*0270*/  FADD R5, R4, R5 ;  /* 0x0000000504057221 */ /* 0x008fc80000000000 */
[----:B----4-:R-:W-:-:S04]  /*0280*/  FADD R5, R5, R6 ;  /* 0x0000000605057221 */ /* 0x010fc80000000000 */
[----:B-----5:R-:W-:-:S04]  /*0290*/  FADD R5, R5, R12 ;  /* 0x0000000c05057221 */ /* 0x020fc80000000000 */
[----:B------:R-:W-:-:S04]  /*02a0*/  FADD R5, R5, R14 ;  /* 0x0000000e05057221 */ /* 0x000fc80000000000 */
[----:B------:R-:W-:-:S04]  /*02b0*/  FADD R5, R5, R8 ;  /* 0x0000000805057221 */ /* 0x000fc80000000000 */
[----:B------:R-:W-:-:S04]  /*02c0*/  FADD R5, R5, R10 ;  /* 0x0000000a05057221 */ /* 0x000fc80000000000 */
[----:B------:R-:W-:-:S05]  /*02d0*/  FADD R5, R5, R16 ;  /* 0x0000001005057221 */ /* 0x000fca0000000000 */
[----:B------:R-:W-:Y:S01]  /*02e0*/  STS [R2], R5 ;  /* 0x0000000502007388 */ /* 0x000fe20000000800 */
[----:B------:R-:W-:Y:S06]  /*02f0*/  BAR.SYNC.DEFER_BLOCKING 0x0 ;  /* 0x0000000000007b1d */ /* 0x000fec0000010000 */
[----:B------:R-:W-:Y:S04]  /*0300*/  @!P1 LDS R3, [R2+0x800] ;  /* 0x0008000002039984 */ /* 0x000fe80000000800 */
[----:B------:R-:W0:Y:S02]  /*0310*/  @!P1 LDS R4, [R2] ;  /* 0x0000000002049984 */ /* 0x000e240000000800 */
[----:B0-----:R-:W-:-:S05]  /*0320*/  @!P1 FADD R3, R3, R4 ;  /* 0x0000000403039221 */ /* 0x001fca0000000000 */
[----:B------:R-:W-:Y:S01]  /*0330*/  @!P1 STS [R2], R3 ;  /* 0x0000000302009388 */ /* 0x000fe20000000800 */
[----:B------:R-:W-:Y:S06]  /*0340*/  BAR.SYNC.DEFER_BLOCKING 0x0 ;  /* 0x0000000000007b1d */ /* 0x000fec0000010000 */
[----:B------:R-:W-:Y:S04]  /*0350*/  @!P0 LDS R4, [R2+0x400] ;  /* 0x0004000002048984 */ /* 0x000fe80000000800 */
[----:B------:R-:W0:Y:S01]  /*0360*/  @!P0 LDS R7, [R2] ;  /* 0x0000000002078984 */ /* 0x000e220000000800 */
[----:B------:R-:W-:Y:S01]  /*0370*/  ISETP.GT.U32.AND P1, PT, R0, 0x7f, PT ;  /* 0x0000007f0000780c */ /* 0x000fe20003f24070 */
        /* <DEDUP_REMOVED lines=10> */
[----:B------:R-:W0:Y:S02]  /*0420*/  @!P0 LDS R4, [R2] ;  /* 0x0000000002048984 */ /* 0x000e240000000800 */
[----:B0-----:R-:W-:-:S05]  /*0430*/  @!P0 FADD R3, R3, R4 ;  /* 0x0000000403038221 */ /* 0x001fca0000000000 */
[----:B------:R-:W-:Y:S01]  /*0440*/  @!P0 STS [R2], R3 ;  /* 0x0000000302008388 */ /* 0x000fe20000000800 */
[----:B------:R-:W-:Y:S06]  /*0450*/  BAR.SYNC.DEFER_BLOCKING 0x0 ;  /* 0x0000000000007b1d */ /* 0x000fec0000010000 */
[----:B------:R-:W-:Y:S04]  /*0460*/  LDS R4, [R2+0x80] ;  /* 0x0000800002047984 */ /* 0x000fe80000000800 */
[----:B------:R-:W0:Y:S01]  /*0470*/  LDS R7, [R2] ;  /* 0x0000000002077984 */ /* 0x000e220000000800 */
[----:B------:R-:W-:Y:S01]  /*0480*/  ISETP.GT.U32.AND P0, PT, R0, 0xf, PT ;  /* 0x0000000f0000780c */ /* 0x000fe20003f04070 */
[----:B0-----:R-:W-:-:S05]  /*0490*/  FADD R7, R4, R7 ;  /* 0x0000000704077221 */ /* 0x001fca0000000000 */
[----:B------:R0:W-:Y:S07]  /*04a0*/  STS [R2], R7 ;  /* 0x0000000702007388 */ /* 0x0001ee0000000800 */
[----:B------:R-:W-:Y:S05]  /*04b0*/  @P0 EXIT ;  /* 0x000000000000094d */ /* 0x000fea0003800000 */
[----:B------:R-:W-:Y:S01]  /*04c0*/  LDS R3, [R2+0x40] ;  /* 0x0000400002037984 */ /* 0x000fe20000000800 */
[----:B------:R-:W-:-:S03]  /*04d0*/  ISETP.GT.U32.AND P0, PT, R0, 0x7, PT ;  /* 0x000000070000780c */ /* 0x000fc60003f04070 */
[----:B------:R-:W1:Y:S02]  /*04e0*/  LDS R4, [R2] ;  /* 0x0000000002047984 */ /* 0x000e640000000800 */
[----:B-1----:R-:W-:-:S05]  /*04f0*/  FADD R3, R3, R4 ;  /* 0x0000000403037221 */ /* 0x002fca0000000000 */
[----:B------:R1:W-:Y:S03]  /*0500*/  STS [R2], R3 ;  /* 0x0000000302007388 */ /* 0x0003e60000000800 */
[----:B------:R-:W-:Y:S05]  /*0510*/  @P0 EXIT ;  /* 0x000000000000094d */ /* 0x000fea0003800000 */
[----:B-1----:R-:W-:Y:S01]  /*0520*/  LDS R3, [R2+0x20] ;  /* 0x0000200002037984 */ /* 0x002fe20000000800 */
        /* <DEDUP_REMOVED lines=12> */
[----:B------:R-:W-:-:S03]  /*05f0*/  ISETP.NE.AND P0, PT, R0, RZ, PT ;  /* 0x000000ff0000720c */ /* 0x000fc60003f05270 */
[----:B------:R-:W1:Y:S02]  /*0600*/  LDS R4, [R2] ;  /* 0x0000000002047984 */ /* 0x000e640000000800 */
[----:B-1----:R-:W-:-:S05]  /*0610*/  FADD R3, R3, R4 ;  /* 0x0000000403037221 */ /* 0x002fca0000000000 */
[----:B------:R1:W-:Y:S03]  /*0620*/  STS [R2], R3 ;  /* 0x0000000302007388 */ /* 0x0003e60000000800 */
[----:B------:R-:W-:Y:S05]  /*0630*/  @P0 EXIT ;  /* 0x000000000000094d */ /* 0x000fea0003800000 */
[----:B------:R-:W-:Y:S01]  /*0640*/  LDS R0, [UR4+0x4] ;  /* 0x00000404ff007984 */ /* 0x000fe20008000800 */
[----:B01----:R-:W0:Y:S03]  /*0650*/  LDC.64 R2, c[0x0][0x388] ;  /* 0x0000e200ff027b82 */ /* 0x003e260000000a00 */
[----:B------:R-:W1:Y:S02]  /*0660*/  LDS R5, [UR4] ;  /* 0x00000004ff057984 */ /* 0x000e640008000800 */
[----:B-1----:R-:W-:-:S05]  /*0670*/  FADD R5, R0, R5 ;  /* 0x0000000500057221 */ /* 0x002fca0000000000 */
[----:B------:R-:W-:Y:S04]  /*0680*/  STS [UR4], R5 ;  /* 0x00000005ff007988 */ /* 0x000fe80008000804 */
[----:B0-----:R-:W-:Y:S01]  /*0690*/  STG.E desc[UR6][R2.64], R5 ;  /* 0x0000000502007986 */ /* 0x001fe2000c101906 */
[----:B------:R-:W-:Y:S05]  /*06a0*/  EXIT ;  /* 0x000000000000794d */ /* 0x000fea0003800000 */
.L_x_0:
[----:B------:R-:W-:-:S00]  /*06b0*/  BRA `(.L_x_0) ;  /* 0xfffffffc00fc7947 */ /* 0x000fc0000383ffff */
[----:B------:R-:W-:-:S00]  /*06c0*/  NOP ;  /* 0x0000000000007918 */ /* 0x000fc00000000000 */
        /* <DEDUP_REMOVED lines=11> */
.L_x_27:


//--------------------- .text._Z17l1cache_multi_addPfS_ --------------------------
	.section	.text._Z17l1cache_multi_addPfS_,"ax",@progbits
	.align	128
        .global         _Z17l1cache_multi_addPfS_
        .type           _Z17l1cache_multi_addPfS_,@function
        .size           _Z17l1cache_multi_addPfS_,(.L_x_28 - _Z17l1cache_multi_addPfS_)
        .other          _Z17l1cache_multi_addPfS_,@"STO_CUDA_ENTRY STV_DEFAULT"
_Z17l1cache_multi_addPfS_:
.text._Z17l1cache_multi_addPfS_:
[----:B------:R-:W-:Y:S01]  /*0000*/  LDC R1, c[0x0][0x37c] ;  /* 0x0000df00ff017b82 */ /* 0x000fe20000000800 */
[----:B------:R-:W0:Y:S07]  /*0010*/  S2R R0, SR_TID.X ;  /* 0x0000000000007919 */ /* 0x000e2e0000002100 */
[----:B------:R-:W1:Y:S01]  /*0020*/  S2UR UR4, SR_CTAID.X ;  /* 0x00000000000479c3 */ /* 0x000e620000002500 */
[----:B------:R-:W2:Y:S07]  /*0030*/  LDCU.64 UR6, c[0x0][0x358] ;  /* 0x00006b00ff0677ac */ /* 0x000eae0008000a00 */
[----:B------:R-:W1:Y:S08]  /*0040*/  LDC R4, c[0x0][0x360] ;  /* 0x0000d800ff047b82 */ /* 0x000e700000000800 */
[----:B------:R-:W3:Y:S01]  /*0050*/  LDC.64 R2, c[0x0][0x380] ;  /* 0x0000e000ff027b82 */ /* 0x000ee20000000a00 */
[----:B-1----:R-:W-:-:S05]  /*0060*/  IMAD R5, R4, UR4, RZ ;  /* 0x0000000404057c24 */ /* 0x002fca000f8e02ff */
[----:B0-----:R-:W-:-:S04]  /*0070*/  LEA R5, R5, R0, 0x3 ;  /* 0x0000000005057211 */ /* 0x001fc800078e18ff */
[----:B------:R-:W-:-:S04]  /*0080*/  SHF.L.U32 R7, R5, 0x2, RZ ;  /* 0x0000000205077819 */ /* 0x000fc800000006ff */
[----:B------:R-:W-:-:S05]  /*0090*/  LEA R5, R4, R7, 0x2 ;  /* 0x0000000704057211 */ /* 0x000fca00078e10ff */
[----:B---3--:R-:W-:-:S04]  /*00a0*/  IMAD.WIDE.U32 R4, R5, 0x4, R2 ;  /* 0x0000000405047825 */ /* 0x008fc800078e0002 */
[----:B------:R-:W-:Y:S01]  /*00b0*/  IMAD.WIDE R2, R7, 0x4, R2 ;  /* 0x0000000407027825 */ /* 0x000fe200078e0202 */
[----:B--2---:R-:W2:Y:S04]  /*00c0*/  LDG.E R8, desc[UR6][R4.64] ;  /* 0x0000000604087981 */ /* 0x004ea8000c1e1900 */
[----:B------:R-:W2:Y:S04]  /*00d0*/  LDG.E R13, desc[UR6][R4.64+0x4] ;  /* 0x00000406040d7981 */ /* 0x000ea8000c1e1900 */
[----:B------:R-:W3:Y:S04]  /*00e0*/  LDG.E R6, desc[UR6][R2.64] ;  /* 0x0000000602067981 */ /* 0x000ee8000c1e1900 */
[----:B------:R-:W3:Y:S04]  /*00f0*/  LDG.E R7, desc[UR6][R2.64+0x4] ;  /* 0x0000040602077981 */ /* 0x000ee8000c1e1900 */
[----:B------:R-:W4:Y:S04]  /*0100*/  LDG.E R15, desc[UR6][R4.64+0x8] ;  /* 0x00000806040f7981 */ /* 0x000f28000c1e1900 */
[----:B------:R-:W5:Y:S04]  /*0110*/  LDG.E R9, desc[UR6][R2.64+0x8] ;  /* 0x0000080602097981 */ /* 0x000f68000c1e1900 */
[----:B------:R-:W5:Y:S04]  /*0120*/  LDG.E R17, desc[UR6][R4.64+0xc] ;  /* 0x00000c0604117981 */ /* 0x000f68000c1e1900 */
[----:B------:R0:W5:Y:S01]  /*0130*/  LDG.E R11, desc[UR6][R2.64+0xc] ;  /* 0x00000c06020b7981 */ /* 0x000162000c1e1900 */
[----:B------:R-:W1:Y:S01]  /*0140*/  S2UR UR5, SR_CgaCtaId ;  /* 0x00000000000579c3 */ /* 0x000e620000008800 */
[----:B------:R-:W-:Y:S01]  /*0150*/  UMOV UR4, 0x400 ;  /* 0x0000040000047882 */ /* 0x000fe20000000000 */
[----:B------:R-:W-:-:S02]  /*0160*/  ISETP.GT.U32.AND P1, PT, R0, 0x1ff, PT ;  /* 0x000001ff0000780c */ /* 0x000fc40003f24070 */
[----:B------:R-:W-:Y:S01]  /*0170*/  ISETP.GT.U32.AND P0, PT, R0, 0xff, PT ;  /* 0x000000ff0000780c */ /* 0x000fe20003f04070 */
[----:B-1----:R-:W-:-:S06]  /*0180*/  ULEA UR4, UR5, UR4, 0x18 ;  /* 0x0000000405047291 */ /* 0x002fcc000f8ec0ff */
[----:B0-----:R-:W-:Y:S01]  /*0190*/  LEA R2, R0, UR4, 0x2 ;  /* 0x0000000400027c11 */ /* 0x001fe2000f8e10ff */
[----:B--2---:R-:W-:Y:S01]  /*01a0*/  FADD R8, R8, R13 ;  /* 0x0000000d08087221 */ /* 0x004fe20000000000 */
[----:B---3--:R-:W-:-:S03]  /*01b0*/  FADD R6, R6, R7 ;  /* 0x0000000706067221 */ /* 0x008fc60000000000 */
[----:B----4-:R-:W-:Y:S01]  /*01c0*/  FADD R8, R8, R15 ;  /* 0x0000000f08087221 */ /* 0x010fe20000000000 */
[----:B-----5:R-:W-:-:S03]  /*01d0*/  FADD R6, R6, R9 ;  /* 0x0000000906067221 */ /* 0x020fc60000000000 */
[----:B------:R-:W-:Y:S01]  /*01e0*/  FADD R17, R8, R17 ;  /* 0x0000001108117221 */ /* 0x000fe20000000000 */
        /* <DEDUP_REMOVED lines=8> */
[----:B------:R-:W-:Y:S01]  /*0270*/  BAR.SYNC.DEFER_BLOCKING 0x0 ;  /* 0x0000000000007b1d */ /* 0x000fe20000010000 */
[----:B------:R-:W-:-:S05]  /*0280*/  ISETP.GT.U32.AND P1, PT, R0, 0x7f, PT ;  /* 0x0000007f0000780c */ /* 0x000fca0003f24070 */
        /* <DEDUP_REMOVED lines=10> */
[----:B------:R-:W-:Y:S06]  /*0330*/  BAR.SYNC.DEFER_BLOCKING 0x0 ;  /* 0x0000000000007b1d */ /* 0x000fec0000010000 */
[----:B------:R-:W-:Y:S04]  /*0340*/  @!P0 LDS R3, [R2+0x100] ;  /* 0x0001000002038984 */ /* 0x000fe80000000800 */
[----:B------:R-:W0:Y:S02]  /*0350*/  @!P0 LDS R4, [R2] ;  /* 0x0000000002048984 */ /* 0x000e240000000800 */
[----:B0-----:R-:W-:-:S05]  /*0360*/  @!P0 FADD R3, R3, R4 ;  /* 0x0000000403038221 */ /* 0x001fca0000000000 */
[----:B------:R-:W-:Y:S01]  /*0370*/  @!P0 STS [R2], R3 ;  /* 0x0000000302008388 */ /* 0x000fe20000000800 */
[----:B------:R-:W-:Y:S01]  /*0380*/  BAR.SYNC.DEFER_BLOCKING 0x0 ;  /* 0x0000000000007b1d */ /* 0x000fe20000010000 */
[----:B------:R-:W-:-:S05]  /*0390*/  ISETP.GT.U32.AND P0, PT, R0, 0xf, PT ;  /* 0x0000000f0000780c */ /* 0x000fca0003f04070 */
[----:B------:R-:W-:Y:S04]  /*03a0*/  LDS R4, [R2+0x80] ;  /* 0x0000800002047984 */ /* 0x000fe80000000800 */
[----:B------:R-:W0:Y:S02]  /*03b0*/  LDS R5, [R2] ;  /* 0x0000000002057984 */ /* 0x000e240000000800 */
[----:B0-----:R-:W-:-:S05]  /*03c0*/  FADD R5, R4, R5 ;  /* 0x0000000504057221 */ /* 0x001fca0000000000 */
[----:B------:R0:W-:Y:S01]  /*03d0*/  STS [R2], R5 ;  /* 0x0000000502007388 */ /* 0x0001e20000000800 */
        /* <DEDUP_REMOVED lines=32> */
.L_x_1:
        /* <DEDUP_REMOVED lines=10> */
.L_x_28:


//--------------------- .text._Z10unroll_allPfS_  --------------------------
	.section	.text._Z10unroll_allPfS_,"ax",@progbits
	.align	128
        .global         _Z10unroll_allPfS_
        .type           _Z10unroll_allPfS_,@function
        .size           _Z10unroll_allPfS_,(.L_x_29 - _Z10unroll_allPfS_)
        .other          _Z10unroll_allPfS_,@"STO_CUDA_ENTRY STV_DEFAULT"
_Z10unroll_allPfS_:
.text._Z10unroll_allPfS_:
        /* <DEDUP_REMOVED lines=8> */
[C---:B------:R-:W-:Y:S01]  /*0080*/  IADD3 R9, PT, PT, R3.reuse, R2, RZ ;  /* 0x0000000203097210 */ /* 0x040fe20007ffe0ff */
[----:B---3--:R-:W-:-:S04]  /*0090*/  IMAD.WIDE R4, R3, 0x4, R6 ;  /* 0x0000000403047825 */ /* 0x008fc800078e0206 */
[----:B------:R-:W-:Y:S02]  /*00a0*/  IMAD.WIDE.U32 R6, R9, 0x4, R6 ;  /* 0x0000000409067825 */ /* 0x000fe400078e0006 */
[----:B--2---:R-:W2:Y:S04]  /*00b0*/  LDG.E R4, desc[UR6][R4.64] ;  /* 0x0000000604047981 */ /* 0x004ea8000c1e1900 */
[----:B------:R-:W2:Y:S01]  /*00c0*/  LDG.E R7, desc[UR6][R6.64] ;  /* 0x0000000606077981 */ /* 0x000ea2000c1e1900 */
[----:B------:R-:W0:Y:S01]  /*00d0*/  S2UR UR5, SR_CgaCtaId ;  /* 0x00000000000579c3 */ /* 0x000e220000008800 */
[----:B------:R-:W-:Y:S01]  /*00e0*/  UMOV UR4, 0x400 ;  /* 0x0000040000047882 */ /* 0x000fe20000000000 */
[C---:B------:R-:W-:Y:S02]  /*00f0*/  ISETP.GT.U32.AND P1, PT, R0.reuse, 0x1ff, PT ;  /* 0x000001ff0000780c */ /* 0x040fe40003f24070 */
[----:B------:R-:W-:Y:S01]  /*0100*/  ISETP.GT.U32.AND P0, PT, R0, 0xff, PT ;  /* 0x000000ff0000780c */ /* 0x000fe20003f04070 */
[----:B0-----:R-:W-:-:S06]  /*0110*/  ULEA UR4, UR5, UR4, 0x18 ;  /* 0x0000000405047291 */ /* 0x001fcc000f8ec0ff */
[----:B------:R-:W-:Y:S01]  /*0120*/  LEA R2, R0, UR4, 0x2 ;  /* 0x0000000400027c11 */ /* 0x000fe2000f8e10ff */
[----:B--2---:R-:W-:-:S05]  /*0130*/  FADD R3, R4, R7 ;  /* 0x0000000704037221 */ /* 0x004fca0000000000 */
        /* <DEDUP_REMOVED lines=61> */
.L_x_2:
        /* <DEDUP_REMOVED lines=15> */
.L_x_29:


//--------------------- .text._Z11unroll_lastPfS_ --------------------------
	.section	.text._Z11unroll_lastPfS_,"ax",@progbits
	.align	128
        .global         _Z11unroll_lastPfS_
        .type           _Z11unroll_lastPfS_,@function
        .size           _Z11unroll_lastPfS_,(.L_x_30 - _Z11unroll_lastPfS_)
        .other          _Z11unroll_lastPfS_,@"STO_CUDA_ENTRY STV_DEFAULT"
_Z11unroll_lastPfS_:
.text._Z11unroll_lastPfS_:
        /* <DEDUP_REMOVED lines=15> */
[----:B------:R-:W-:Y:S01]  /*00f0*/  ISETP.GE.U32.AND P0, PT, R8, 0x42, PT ;  /* 0x000000420800780c */ /* 0x000fe20003f06070 */
[----:B0-----:R-:W-:-:S06]  /*0100*/  ULEA UR4, UR5, UR4, 0x18 ;  /* 0x0000000405047291 */ /* 0x001fcc000f8ec0ff */
[----:B------:R-:W-:Y:S01]  /*0110*/  LEA R7, R0, UR4, 0x2 ;  /* 0x0000000400077c11 */ /* 0x000fe2000f8e10ff */
[----:B--2---:R-:W-:-:S05]  /*0120*/  FADD R6, R2, R5 ;  /* 0x0000000502067221 */ /* 0x004fca0000000000 */
[----:B------:R0:W-:Y:S01]  /*0130*/  STS [R7], R6 ;  /* 0x0000000607007388 */ /* 0x0001e20000000800 */
[----:B------:R-:W-:Y:S06]  /*0140*/  BAR.SYNC.DEFER_BLOCKING 0x0 ;  /* 0x0000000000007b1d */ /* 0x000fec0000010000 */
[----:B------:R-:W-:Y:S05]  /*0150*/  @!P0 BRA `(.L_x_3) ;  /* 0x0000000000308947 */ /* 0x000fea0003800000 */
[----:B------:R-:W-:-:S07]  /*0160*/  IMAD.MOV.U32 R2, RZ, RZ, R8 ;  /* 0x000000ffff027224 */ /* 0x000fce00078e0008 */
.L_x_4:
[----:B------:R-:W-:-:S04]  /*0170*/  SHF.R.U32.HI R5, RZ, 0x1, R2 ;  /* 0x00000001ff057819 */ /* 0x000fc80000011602 */
[----:B------:R-:W-:-:S13]  /*0180*/  ISETP.GE.U32.AND P0, PT, R0, R5, PT ;  /* 0x000000050000720c */ /* 0x000fda0003f06070 */
[----:B------:R-:W-:Y:S01]  /*0190*/  @!P0 LEA R3, R5, R7, 0x2 ;  /* 0x0000000705038211 */ /* 0x000fe200078e10ff */
[----:B------:R-:W-:Y:S05]  /*01a0*/  @!P0 LDS R4, [R7] ;  /* 0x0000000007048984 */ /* 0x000fea0000000800 */
[----:B------:R-:W1:Y:S02]  /*01b0*/  @!P0 LDS R3, [R3] ;  /* 0x0000000003038984 */ /* 0x000e640000000800 */
[----:B-1----:R-:W-:-:S05]  /*01c0*/  @!P0 FADD R4, R3, R4 ;  /* 0x0000000403048221 */ /* 0x002fca0000000000 */
[----:B------:R1:W-:Y:S01]  /*01d0*/  @!P0 STS [R7], R4 ;  /* 0x0000000407008388 */ /* 0x0003e20000000800 */
[----:B------:R-:W-:Y:S01]  /*01e0*/  BAR.SYNC.DEFER_BLOCKING 0x0 ;  /* 0x0000000000007b1d */ /* 0x000fe20000010000 */
[----:B------:R-:W-:Y:S01]  /*01f0*/  ISETP.GT.U32.AND P0, PT, R2, 0x83, PT ;  /* 0x000000830200780c */ /* 0x000fe20003f04070 */
[----:B------:R-:W-:-:S12]  /*0200*/  IMAD.MOV.U32 R2, RZ, RZ, R5 ;  /* 0x000000ffff027224 */ /* 0x000fd800078e0005 */
[----:B-1----:R-:W-:Y:S05]  /*0210*/  @P0 BRA `(.L_x_4) ;  /* 0xfffffffc00d40947 */ /* 0x002fea000383ffff */
.L_x_3:
        /* <DEDUP_REMOVED lines=30> */
[----:B------:R-:W2:Y:S01]  /*0400*/  S2UR UR5, SR_CgaCtaId ;  /* 0x00000000000579c3 */ /* 0x000ea20000008800 */
[----:B------:R-:W-:-:S07]  /*0410*/  UMOV UR4, 0x400 ;  /* 0x0000040000047882 */ /* 0x000fce0000000000 */
[----:B-1----:R-:W1:Y:S01]  /*0420*/  LDC.64 R2, c[0x0][0x388] ;  /* 0x0000e200ff027b82 */ /* 0x002e620000000a00 */
[----:B--2---:R-:W-:-:S09]  /*0430*/  ULEA UR4, UR5, UR4, 0x18 ;  /* 0x0000000405047291 */ /* 0x004fd2000f8ec0ff */
[----:B------:R-:W-:Y:S04]  /*0440*/  LDS R0, [UR4+0x4] ;  /* 0x00000404ff007984 */ /* 0x000fe80008000800 */
[----:B------:R-:W2:Y:S02]  /*0450*/  LDS R5, [UR4] ;  /* 0x00000004ff057984 */ /* 0x000ea40008000800 */
[----:B--2---:R-:W-:-:S05]  /*0460*/  FADD R5, R0, R5 ;  /* 0x0000000500057221 */ /* 0x004fca0000000000 */
[----:B------:R-:W-:Y:S04]  /*0470*/  STS [UR4], R5 ;  /* 0x00000005ff007988 */ /* 0x000fe80008000804 */
[----:B-1----:R-:W-:Y:S01]  /*0480*/  STG.E desc[UR6][R2.64], R5 ;  /* 0x0000000502007986 */ /* 0x002fe2000c101906 */
[----:B------:R-:W-:Y:S05]  /*0490*/  EXIT ;  /* 0x000000000000794d */ /* 0x000fea0003800000 */
.L_x_5:
        /* <DEDUP_REMOVED lines=14> */
.L_x_30:


//--------------------- .text._Z12half_threadsPfS_ --------------------------
	.section	.text._Z12half_threadsPfS_,"ax",@progbits
	.align	128
        .global         _Z12half_threadsPfS_
        .type           _Z12half_threadsPfS_,@function
        .size           _Z12half_threadsPfS_,(.L_x_31 - _Z12half_threadsPfS_)
        .other          _Z12half_threadsPfS_,@"STO_CUDA_ENTRY STV_DEFAULT"
_Z12half_threadsPfS_:
.text._Z12half_threadsPfS_:
[----:B------:R-:W-:Y:S01]  /*0000*/  LDC R1, c[0x0][0x37c] ;  /* 0x0000df00ff017b82 */ /* 0x000fe20000000800 */
[----:B------:R-:W0:Y:S07]  /*0010*/  S2R R9, SR_TID.X ;  /* 0x0000000000097919 */ /* 0x000e2e0000002100 */
[----:B------:R-:W1:Y:S01]  /*0020*/  S2UR UR4, SR_CTAID.X ;  /* 0x00000000000479c3 */ /* 0x000e620000002500 */
[----:B------:R-:W2:Y:S07]  /*0030*/  LDCU.64 UR6, c[0x0][0x358] ;  /* 0x00006b00ff0677ac */ /* 0x000eae0008000a00 */
[----:B------:R-:W1:Y:S08]  /*0040*/  LDC R6, c[0x0][0x360] ;  /* 0x0000d800ff067b82 */ /* 0x000e700000000800 */
[----:B------:R-:W3:Y:S01]  /*0050*/  LDC.64 R4, c[0x0][0x380] ;  /* 0x0000e000ff047b82 */ /* 0x000ee20000000a00 */
[----:B-1----:R-:W-:-:S04]  /*0060*/  IMAD R0, R6, UR4, RZ ;  /* 0x0000000406007c24 */ /* 0x002fc8000f8e02ff */
[----:B0-----:R-:W-:-:S05]  /*0070*/  IMAD R3, R0, 0x2, R9 ;  /* 0x0000000200037824 */ /* 0x001fca00078e0209 */
[C---:B------:R-:W-:Y:S01]  /*0080*/  IADD3 R7, PT, PT, R3.reuse, R6, RZ ;  /* 0x0000000603077210 */ /* 0x040fe20007ffe0ff */
[----:B---3--:R-:W-:-:S04]  /*0090*/  IMAD.WIDE R2, R3, 0x4, R4 ;  /* 0x0000000403027825 */ /* 0x008fc800078e0204 */
[----:B------:R-:W-:Y:S02]  /*00a0*/  IMAD.WIDE.U32 R4, R7, 0x4, R4 ;  /* 0x0000000407047825 */ /* 0x000fe400078e0004 */
[----:B--2---:R-:W2:Y:S04]  /*00b0*/  LDG.E R2, desc[UR6][R2.64] ;  /* 0x0000000602027981 */ /* 0x004ea8000c1e1900 */
[----:B------:R-:W2:Y:S01]  /*00c0*/  LDG.E R5, desc[UR6][R4.64] ;  /* 0x0000000604057981 */ /* 0x000ea2000c1e1900 */
[----:B------:R-:W0:Y:S01]  /*00d0*/  S2UR UR5, SR_CgaCtaId ;  /* 0x00000000000579c3 */ /* 0x000e220000008800 */
[----:B------:R-:W-:Y:S01]  /*00e0*/  UMOV UR4, 0x400 ;  /* 0x0000040000047882 */ /* 0x000fe20000000000 */
[----:B------:R-:W-:Y:S02]  /*00f0*/  ISETP.GE.U32.AND P1, PT, R6, 0x2, PT ;  /* 0x000000020600780c */ /* 0x000fe40003f26070 */
[----:B------:R-:W-:Y:S01]  /*0100*/  ISETP.NE.AND P0, PT, R9, RZ, PT ;  /* 0x000000ff0900720c */ /* 0x000fe20003f05270 */
[----:B0-----:R-:W-:-:S06]  /*0110*/  ULEA UR4, UR5, UR4, 0x18 ;  /* 0x0000000405047291 */ /* 0x001fcc000f8ec0ff */
[----:B------:R-:W-:Y:S01]  /*0120*/  LEA R7, R9, UR4, 0x2 ;  /* 0x0000000409077c11 */ /* 0x000fe2000f8e10ff */
[----:B--2---:R-:W-:-:S05]  /*0130*/  FADD R0, R2, R5 ;  /* 0x0000000502007221 */ /* 0x004fca0000000000 */
[----:B------:R0:W-:Y:S01]  /*0140*/  STS [R7], R0 ;  /* 0x0000000007007388 */ /* 0x0001e20000000800 */
[----:B------:R-:W-:Y:S06]  /*0150*/  BAR.SYNC.DEFER_BLOCKING 0x0 ;  /* 0x0000000000007b1d */ /* 0x000fec0000010000 */
[----:B------:R-:W-:Y:S05]  /*0160*/  @!P1 BRA `(.L_x_6) ;  /* 0x0000000000309947 */ /* 0x000fea0003800000 */
[----:B0-----:R-:W-:-:S07]  /*0170*/  IMAD.MOV.U32 R0, RZ, RZ, R6 ;  /* 0x000000ffff007224 */ /* 0x001fce00078e0006 */
.L_x_7:
[----:B------:R-:W-:-:S04]  /*0180*/  SHF.R.U32.HI R6, RZ, 0x1, R0 ;  /* 0x00000001ff067819 */ /* 0x000fc80000011600 */
[----:B------:R-:W-:-:S13]  /*0190*/  ISETP.GE.U32.AND P1, PT, R9, R6, PT ;  /* 0x000000060900720c */ /* 0x000fda0003f26070 */
[----:B------:R-:W-:Y:S01]  /*01a0*/  @!P1 LEA R2, R6, R7, 0x2 ;  /* 0x0000000706029211 */ /* 0x000fe200078e10ff */
[----:B------:R-:W-:Y:S05]  /*01b0*/  @!P1 LDS R3, [R7] ;  /* 0x0000000007039984 */ /* 0x000fea0000000800 */
[----:B------:R-:W0:Y:S02]  /*01c0*/  @!P1 LDS R2, [R2] ;  /* 0x0000000002029984 */ /* 0x000e240000000800 */
[----:B0-----:R-:W-:-:S05]  /*01d0*/  @!P1 FADD R4, R2, R3 ;  /* 0x0000000302049221 */ /* 0x001fca0000000000 */
[----:B------:R1:W-:Y:S01]  /*01e0*/  @!P1 STS [R7], R4 ;  /* 0x0000000407009388 */ /* 0x0003e20000000800 */
[----:B------:R-:W-:Y:S01]  /*01f0*/  BAR.SYNC.DEFER_BLOCKING 0x0 ;  /* 0x0000000000007b1d */ /* 0x000fe20000010000 */
[----:B------:R-:W-:Y:S01]  /*0200*/  ISETP.GT.U32.AND P1, PT, R0, 0x3, PT ;  /* 0x000000030000780c */ /* 0x000fe20003f24070 */
[----:B------:R-:W-:-:S12]  /*0210*/  IMAD.MOV.U32 R0, RZ, RZ, R6 ;  /* 0x000000ffff007224 */ /* 0x000fd800078e0006 */
[----:B-1----:R-:W-:Y:S05]  /*0220*/  @P1 BRA `(.L_x_7) ;  /* 0xfffffffc00d41947 */ /* 0x002fea000383ffff */
.L_x_6:
[----:B------:R-:W-:Y:S05]  /*0230*/  @P0 EXIT ;  /* 0x000000000000094d */ /* 0x000fea0003800000 */
[----:B------:R-:W1:Y:S01]  /*0240*/  S2UR UR5, SR_CgaCtaId ;  /* 0x00000000000579c3 */ /* 0x000e620000008800 */
[----:B------:R-:W-:-:S07]  /*0250*/  UMOV UR4, 0x400 ;  /* 0x0000040000047882 */ /* 0x000fce0000000000 */
[----:B------:R-:W2:Y:S01]  /*0260*/  LDC.64 R2, c[0x0][0x388] ;  /* 0x0000e200ff027b82 */ /* 0x000ea20000000a00 */
[----:B-1----:R-:W-:-:S09]  /*0270*/  ULEA UR4, UR5, UR4, 0x18 ;  /* 0x0000000405047291 */ /* 0x002fd2000f8ec0ff */
[----:B------:R-:W2:Y:S04]  /*0280*/  LDS R5, [UR4] ;  /* 0x00000004ff057984 */ /* 0x000ea80008000800 */
[----:B--2---:R-:W-:Y:S01]  /*0290*/  STG.E desc[UR6][R2.64], R5 ;  /* 0x0000000502007986 */ /* 0x004fe2000c101906 */
[----:B------:R-:W-:Y:S05]  /*02a0*/  EXIT ;  /* 0x000000000000794d */ /* 0x000fea0003800000 */
.L_x_8:
        /* <DEDUP_REMOVED lines=13> */
.L_x_31:


//--------------------- .text._Z21shared_memory_blockedPfS_ --------------------------
	.section	.text._Z21shared_memory_blockedPfS_,"ax",@progbits
	.align	128
        .global         _Z21shared_memory_blockedPfS_
        .type           _Z21shared_memory_blockedPfS_,@function
        .size           _Z21shared_memory_blockedPfS_,(.L_x_32 - _Z21shared_memory_blockedPfS_)
        .other          _Z21shared_memory_blockedPfS_,@"STO_CUDA_ENTRY STV_DEFAULT"
_Z21shared_memory_blockedPfS_:
.text._Z21shared_memory_blockedPfS_:
[----:B------:R-:W-:Y:S01]  /*0000*/  LDC R1, c[0x0][0x37c] ;  /* 0x0000df00ff017b82 */ /* 0x000fe20000000800 */
[----:B------:R-:W0:Y:S07]  /*0010*/  S2R R7, SR_TID.X ;  /* 0x0000000000077919 */ /* 0x000e2e0000002100 */
[----:B------:R-:W1:Y:S01]  /*0020*/  S2UR UR4, SR_CTAID.X ;  /* 0x00000000000479c3 */ /* 0x000e620000002500 */
[----:B------:R-:W2:Y:S07]  /*0030*/  LDCU.64 UR6, c[0x0][0x358] ;  /* 0x00006b00ff0677ac */ /* 0x000eae0008000a00 */
[----:B------:R-:W1:Y:S08]  /*0040*/  LDC R4, c[0x0][0x360] ;  /* 0x0000d800ff047b82 */ /* 0x000e700000000800 */
[----:B------:R-:W3:Y:S01]  /*0050*/  LDC.64 R2, c[0x0][0x380] ;  /* 0x0000e000ff027b82 */ /* 0x000ee20000000a00 */
[----:B-1----:R-:W-:-:S04]  /*0060*/  IMAD R0, R4, UR4, RZ ;  /* 0x0000000404007c24 */ /* 0x002fc8000f8e02ff */
[----:B0-----:R-:W-:-:S04]  /*0070*/  IMAD.IADD R5, R0, 0x1, R7 ;  /* 0x0000000100057824 */ /* 0x001fc800078e0207 */
[----:B---3--:R-:W-:-:S06]  /*0080*/  IMAD.WIDE R2, R5, 0x4, R2 ;  /* 0x0000000405027825 */ /* 0x008fcc00078e0202 */
[----:B--2---:R-:W2:Y:S01]  /*0090*/  LDG.E R2, desc[UR6][R2.64] ;  /* 0x0000000602027981 */ /* 0x004ea2000c1e1900 */
[----:B------:R-:W0:Y:S01]  /*00a0*/  S2UR UR5, SR_CgaCtaId ;  /* 0x00000000000579c3 */ /* 0x000e220000008800 */
[----:B------:R-:W-:Y:S01]  /*00b0*/  UMOV UR4, 0x400 ;  /* 0x0000040000047882 */ /* 0x000fe20000000000 */
[----:B------:R-:W-:Y:S02]  /*00c0*/  ISETP.GE.U32.AND P1, PT, R4, 0x2, PT ;  /* 0x000000020400780c */ /* 0x000fe40003f26070 */
[----:B------:R-:W-:Y:S01]  /*00d0*/  ISETP.NE.AND P0, PT, R5, RZ, PT ;  /* 0x000000ff0500720c */ /* 0x000fe20003f05270 */
[----:B0-----:R-:W-:-:S06]  /*00e0*/  ULEA UR4, UR5, UR4, 0x18 ;  /* 0x0000000405047291 */ /* 0x001fcc000f8ec0ff */
[----:B------:R-:W-:-:S05]  /*00f0*/  LEA R7, R7, UR4, 0x2 ;  /* 0x0000000407077c11 */ /* 0x000fca000f8e10ff */
[----:B--2---:R0:W-:Y:S01]  /*0100*/  STS [R7], R2 ;  /* 0x0000000207007388 */ /* 0x0041e20000000800 */
[----:B------:R-:W-:Y:S06]  /*0110*/  BAR.SYNC.DEFER_BLOCKING 0x0 ;  /* 0x0000000000007b1d */ /* 0x000fec0000010000 */
[----:B------:R-:W-:Y:S05]  /*0120*/  @!P1 BRA `(.L_x_9) ;  /* 0x0000000000349947 */ /* 0x000fea0003800000 */
[----:B0-----:R-:W-:Y:S01]  /*0130*/  IMAD R7, R0, 0x4, R7 ;  /* 0x0000000400077824 */ /* 0x001fe200078e0207 */
[----:B------:R-:W-:-:S07]  /*0140*/  MOV R0, R4 ;  /* 0x0000000400007202 */ /* 0x000fce0000000f00 */
.L_x_10:
[----:B------:R-:W-:-:S04]  /*0150*/  SHF.R.U32.HI R6, RZ, 0x1, R0 ;  /* 0x00000001ff067819 */ /* 0x000fc80000011600 */
[----:B------:R-:W-:-:S13]  /*0160*/  ISETP.GE.AND P1, PT, R5, R6, PT ;  /* 0x000000060500720c */ /* 0x000fda0003f26270 */
[----:B------:R-:W-:Y:S01]  /*0170*/  @!P1 IMAD R2, R6, 0x4, R7 ;  /* 0x0000000406029824 */ /* 0x000fe200078e0207 */
[----:B------:R-:W-:Y:S05]  /*0180*/  @!P1 LDS R3, [R7] ;  /* 0x0000000007039984 */ /* 0x000fea0000000800 */
[----:B------:R-:W0:Y:S02]  /*0190*/  @!P1 LDS R2, [R2] ;  /* 0x0000000002029984 */ /* 0x000e240000000800 */
[----:B0-----:R-:W-:-:S05]  /*01a0*/  @!P1 FADD R4, R2, R3 ;  /* 0x0000000302049221 */ /* 0x001fca0000000000 */
[----:B------:R1:W-:Y:S01]  /*01b0*/  @!P1 STS [R7], R4 ;  /* 0x0000000407009388 */ /* 0x0003e20000000800 */
[----:B------:R-:W-:Y:S01]  /*01c0*/  BAR.SYNC.DEFER_BLOCKING 0x0 ;  /* 0x0000000000007b1d */ /* 0x000fe20000010000 */
[----:B------:R-:W-:Y:S02]  /*01d0*/  ISETP.GT.U32.AND P1, PT, R0, 0x3, PT ;  /* 0x000000030000780c */ /* 0x000fe40003f24070 */
[----:B------:R-:W-:-:S11]  /*01e0*/  MOV R0, R6 ;  /* 0x0000000600007202 */ /* 0x000fd60000000f00 */
[----:B-1----:R-:W-:Y:S05]  /*01f0*/  @P1 BRA `(.L_x_10) ;  /* 0xfffffffc00d41947 */ /* 0x002fea000383ffff */
.L_x_9:
[----:B------:R-:W-:Y:S05]  /*0200*/  @P0 EXIT ;  /* 0x000000000000094d */ /* 0x000fea0003800000 */
[----:B------:R-:W1:Y:S01]  /*0210*/  S2UR UR5, SR_CgaCtaId ;  /* 0x00000000000579c3 */ /* 0x000e620000008800 */
[----:B------:R-:W-:-:S07]  /*0220*/  UMOV UR4, 0x400 ;  /* 0x0000040000047882 */ /* 0x000fce0000000000 */
[----:B0-----:R-:W0:Y:S01]  /*0230*/  LDC.64 R2, c[0x0][0x388] ;  /* 0x0000e200ff027b82 */ /* 0x001e220000000a00 */
[----:B-1----:R-:W-:-:S09]  /*0240*/  ULEA UR4, UR5, UR4, 0x18 ;  /* 0x0000000405047291 */ /* 0x002fd2000f8ec0ff */
[----:B------:R-:W0:Y:S04]  /*0250*/  LDS R5, [UR4] ;  /* 0x00000004ff057984 */ /* 0x000e280008000800 */
[----:B0-----:R-:W-:Y:S01]  /*0260*/  STG.E desc[UR6][R2.64], R5 ;  /* 0x0000000502007986 */ /* 0x001fe2000c101906 */
[----:B------:R-:W-:Y:S05]  /*0270*/  EXIT ;  /* 0x000000000000794d */ /* 0x000fea0003800000 */
.L_x_11:
        /* <DEDUP_REMOVED lines=16> */
.L_x_32:


//--------------------- .text._Z7blockedPfS_      --------------------------
	.section	.text._Z7blockedPfS_,"ax",@progbits
	.align	128
        .global         _Z7blockedPfS_
        .type           _Z7blockedPfS_,@function
        .size           _Z7blockedPfS_,(.L_x_33 - _Z7blockedPfS_)
        .other          _Z7blockedPfS_,@"STO_CUDA_ENTRY STV_DEFAULT"
_Z7blockedPfS_:
.text._Z7blockedPfS_:
[----:B------:R-:W-:Y:S08]  /*0000*/  LDC R1, c[0x0][0x37c] ;  /* 0x0000df00ff017b82 */ /* 0x000ff00000000800 */
[----:B------:R-:W0:Y:S01]  /*0010*/  LDC R0, c[0x0][0x360] ;  /* 0x0000d800ff007b82 */ /* 0x000e220000000800 */
[----:B------:R-:W1:Y:S01]  /*0020*/  S2R R7, SR_TID.X ;  /* 0x0000000000077919 */ /* 0x000e620000002100 */
[----:B------:R-:W2:Y:S06]  /*0030*/  LDCU.64 UR4, c[0x0][0x358] ;  /* 0x00006b00ff0477ac */ /* 0x000eac0008000a00 */
[----:B------:R-:W1:Y:S01]  /*0040*/  S2UR UR6, SR_CTAID.X ;  /* 0x00000000000679c3 */ /* 0x000e620000002500 */
[C---:B0-----:R-:W-:Y:S01]  /*0050*/  ISETP.GE.U32.AND P0, PT, R0.reuse, 0x2, PT ;  /* 0x000000020000780c */ /* 0x041fe20003f06070 */
[----:B-1----:R-:W-:-:S12]  /*0060*/  IMAD R7, R0, UR6, R7 ;  /* 0x0000000600077c24 */ /* 0x002fd8000f8e0207 */
[----:B--2---:R-:W-:Y:S05]  /*0070*/  @!P0 BRA `(.L_x_12) ;  /* 0x0000000000448947 */ /* 0x004fea0003800000 */
[----:B------:R-:W0:Y:S02]  /*0080*/  LDC.64 R2, c[0x0][0x380] ;  /* 0x0000e000ff027b82 */ /* 0x000e240000000a00 */
[----:B0-----:R-:W-:-:S07]  /*0090*/  IMAD.WIDE R2, R7, 0x4, R2 ;  /* 0x0000000407027825 */ /* 0x001fce00078e0202 */
.L_x_15:
[----:B------:R-:W-:Y:S01]  /*00a0*/  SHF.R.U32.HI R6, RZ, 0x1, R0 ;  /* 0x00000001ff067819 */ /* 0x000fe20000011600 */
[----:B------:R-:W-:Y:S03]  /*00b0*/  BSSY.RECONVERGENT B0, `(.L_x_13) ;  /* 0x0000009000007945 */ /* 0x000fe60003800200 */
[----:B------:R-:W-:-:S13]  /*00c0*/  ISETP.GE.AND P0, PT, R7, R6, PT ;  /* 0x000000060700720c */ /* 0x000fda0003f06270 */
[----:B0-----:R-:W-:Y:S05]  /*00d0*/  @P0 BRA `(.L_x_14) ;  /* 0x0000000000180947 */ /* 0x001fea0003800000 */
[----:B------:R-:W-:Y:S01]  /*00e0*/  LEA R4, P0, R6, R2, 0x2 ;  /* 0x0000000206047211 */ /* 0x000fe200078010ff */
[----:B------:R-:W2:Y:S04]  /*00f0*/  LDG.E R9, desc[UR4][R2.64] ;  /* 0x0000000402097981 */ /* 0x000ea8000c1e1900 */
[----:B------:R-:W-:-:S05]  /*0100*/  IMAD.X R5, RZ, RZ, R3, P0 ;  /* 0x000000ffff057224 */ /* 0x000fca00000e0603 */
[----:B------:R-:W2:Y:S02]  /*0110*/  LDG.E R4, desc[UR4][R4.64] ;  /* 0x0000000404047981 */ /* 0x000ea4000c1e1900 */
[----:B--2---:R-:W-:-:S05]  /*0120*/  FADD R9, R4, R9 ;  /* 0x0000000904097221 */ /* 0x004fca0000000000 */
[----:B------:R0:W-:Y:S02]  /*0130*/  STG.E desc[UR4][R2.64], R9 ;  /* 0x0000000902007986 */ /* 0x0001e4000c101904 */
.L_x_14:
[----:B------:R-:W-:Y:S05]  /*0140*/  BSYNC.RECONVERGENT B0 ;  /* 0x0000000000007941 */ /* 0x000fea0003800200 */
.L_x_13:
[----:B------:R-:W-:Y:S01]  /*0150*/  BAR.SYNC.DEFER_BLOCKING 0x0 ;  /* 0x0000000000007b1d */ /* 0x000fe20000010000 */
[----:B------:R-:W-:Y:S01]  /*0160*/  ISETP.GT.U32.AND P0, PT, R0, 0x3, PT ;  /* 0x000000030000780c */ /* 0x000fe20003f04070 */
[----:B------:R-:W-:-:S12]  /*0170*/  IMAD.MOV.U32 R0, RZ, RZ, R6 ;  /* 0x000000ffff007224 */ /* 0x000fd800078e0006 */
[----:B------:R-:W-:Y:S05]  /*0180*/  @P0 BRA `(.L_x_15) ;  /* 0xfffffffc00c40947 */ /* 0x000fea000383ffff */
.L_x_12:
[----:B------:R-:W-:-:S13]  /*0190*/  ISETP.NE.AND P0, PT, R7, RZ, PT ;  /* 0x000000ff0700720c */ /* 0x000fda0003f05270 */
[----:B------:R-:W-:Y:S05]  /*01a0*/  @P0 EXIT ;  /* 0x000000000000094d */ /* 0x000fea0003800000 */
[----:B0-----:R-:W0:Y:S02]  /*01b0*/  LDC.64 R2, c[0x0][0x380] ;  /* 0x0000e000ff027b82 */ /* 0x001e240000000a00 */
[----:B0-----:R-:W2:Y:S06]  /*01c0*/  LDG.E R3, desc[UR4][R2.64] ;  /* 0x0000000402037981 */ /* 0x001eac000c1e1900 */
[----:B------:R-:W2:Y:S02]  /*01d0*/  LDC.64 R4, c[0x0][0x388] ;  /* 0x0000e200ff047b82 */ /* 0x000ea40000000a00 */
[----:B--2---:R-:W-:Y:S01]  /*01e0*/  STG.E desc[UR4][R4.64], R3 ;  /* 0x0000000304007986 */ /* 0x004fe2000c101904 */
[----:B------:R-:W-:Y:S05]  /*01f0*/  EXIT ;  /* 0x000000000000794d */ /* 0x000fea0003800000 */
.L_x_16:
        /* <DEDUP_REMOVED lines=16> */
.L_x_33:


//--------------------- .text._Z13interleaved_2PfS_ --------------------------
	.section	.text._Z13interleaved_2PfS_,"ax",@progbits
	.align	128
        .global         _Z13interleaved_2PfS_
        .type           _Z13interleaved_2PfS_,@function
        .size           _Z13interleaved_2PfS_,(.L_x_34 - _Z13interleaved_2PfS_)
        .other          _Z13interleaved_2PfS_,@"STO_CUDA_ENTRY STV_DEFAULT"
_Z13interleaved_2PfS_:
.text._Z13interleaved_2PfS_:
        /* <DEDUP_REMOVED lines=8> */
[----:B------:R-:W0:Y:S01]  /*0080*/  LDC.64 R6, c[0x0][0x380] ;  /* 0x0000e000ff067b82 */ /* 0x000e220000000a00 */
[----:B------:R-:W-:-:S05]  /*0090*/  UMOV UR4, 0x1 ;  /* 0x0000000100047882 */ /* 0x000fca0000000000 */
.L_x_20:
[----:B------:R-:W-:Y:S01]  /*00a0*/  USHF.L.U32 UR5, UR4, 0x1, URZ ;  /* 0x0000000104057899 */ /* 0x000fe200080006ff */
[----:B------:R-:W-:Y:S05]  /*00b0*/  BSSY.RECONVERGENT B0, `(.L_x_18) ;  /* 0x000000b000007945 */ /* 0x000fea0003800200 */
[----:B-1----:R-:W-:-:S05]  /*00c0*/  IMAD R5, R0, UR5, RZ ;  /* 0x0000000500057c24 */ /* 0x002fca000f8e02ff */
[----:B------:R-:W-:-:S13]  /*00d0*/  ISETP.GE.U32.AND P0, PT, R5, R8, PT ;  /* 0x000000080500720c */ /* 0x000fda0003f06070 */
[----:B------:R-:W-:Y:S05]  /*00e0*/  @P0 BRA `(.L_x_19) ;  /* 0x00000000001c0947 */ /* 0x000fea0003800000 */
[C---:B------:R-:W-:Y:S01]  /*00f0*/  IADD3 R3, PT, PT, R5.reuse, UR4, RZ ;  /* 0x0000000405037c10 */ /* 0x040fe2000fffe0ff */
[----:B0-----:R-:W-:-:S04]  /*0100*/  IMAD.WIDE.U32 R4, R5, 0x4, R6 ;  /* 0x0000000405047825 */ /* 0x001fc800078e0006 */
[----:B------:R-:W-:Y:S01]  /*0110*/  IMAD.WIDE.U32 R2, R3, 0x4, R6 ;  /* 0x0000000403027825 */ /* 0x000fe200078e0006 */
[----:B------:R-:W2:Y:S05]  /*0120*/  LDG.E R9, desc[UR6][R4.64] ;  /* 0x0000000604097981 */ /* 0x000eaa000c1e1900 */
[----:B------:R-:W2:Y:S02]  /*0130*/  LDG.E R2, desc[UR6][R2.64] ;  /* 0x0000000602027981 */ /* 0x000ea4000c1e1900 */
[----:B--2---:R-:W-:-:S05]  /*0140*/  FADD R9, R2, R9 ;  /* 0x0000000902097221 */ /* 0x004fca0000000000 */
[----:B------:R1:W-:Y:S02]  /*0150*/  STG.E desc[UR6][R4.64], R9 ;  /* 0x0000000904007986 */ /* 0x0003e4000c101906 */
.L_x_19:
[----:B------:R-:W-:Y:S05]  /*0160*/  BSYNC.RECONVERGENT B0 ;  /* 0x0000000000007941 */ /* 0x000fea0003800200 */
.L_x_18:
[----:B------:R-:W-:Y:S01]  /*0170*/  BAR.SYNC.DEFER_BLOCKING 0x0 ;  /* 0x0000000000007b1d */ /* 0x000fe20000010000 */
[----:B------:R-:W-:-:S05]  /*0180*/  ISETP.LE.U32.AND P0, PT, R8, UR5, PT ;  /* 0x0000000508007c0c */ /* 0x000fca000bf03070 */
[----:B------:R-:W-:-:S08]  /*0190*/  UMOV UR4, UR5 ;  /* 0x0000000500047c82 */ /* 0x000fd00008000000 */
[----:B------:R-:W-:Y:S05]  /*01a0*/  @!P0 BRA `(.L_x_20) ;  /* 0xfffffffc00bc8947 */ /* 0x000fea000383ffff */
.L_x_17:
[----:B------:R-:W-:-:S13]  /*01b0*/  ISETP.NE.AND P0, PT, R0, RZ, PT ;  /* 0x000000ff0000720c */ /* 0x000fda0003f05270 */
[----:B------:R-:W-:Y:S05]  /*01c0*/  @P0 EXIT ;  /* 0x000000000000094d */ /* 0x000fea0003800000 */
[----:B------:R-:W2:Y:S02]  /*01d0*/  LDC.64 R2, c[0x0][0x380] ;  /* 0x0000e000ff027b82 */ /* 0x000ea40000000a00 */
[----:B--2---:R-:W2:Y:S06]  /*01e0*/  LDG.E R3, desc[UR6][R2.64] ;  /* 0x0000000602037981 */ /* 0x004eac000c1e1900 */
[----:B-1----:R-:W2:Y:S02]  /*01f0*/  LDC.64 R4, c[0x0][0x388] ;  /* 0x0000e200ff047b82 */ /* 0x002ea40000000a00 */
[----:B--2---:R-:W-:Y:S01]  /*0200*/  STG.E desc[UR6][R4.64], R3 ;  /* 0x0000000304007986 */ /* 0x004fe2000c101906 */
[----:B------:R-:W-:Y:S05]  /*0210*/  EXIT ;  /* 0x000000000000794d */ /* 0x000fea0003800000 */
.L_x_21:
        /* <DEDUP_REMOVED lines=14> */
.L_x_34:


//--------------------- .text._Z11interleavedPfS_ --------------------------
	.section	.text._Z11interleavedPfS_,"ax",@progbits
	.align	128
        .global         _Z11interleavedPfS_
        .type           _Z11interleavedPfS_,@function
        .size           _Z11interleavedPfS_,(.L_x_35 - _Z11interleavedPfS_)
        .other          _Z11interleavedPfS_,@"STO_CUDA_ENTRY STV_DEFAULT"
_Z11interleavedPfS_:
.text._Z11interleavedPfS_:
        /* <DEDUP_REMOVED lines=9> */
[----:B------:R-:W-:Y:S02]  /*0090*/  IMAD.MOV.U32 R5, RZ, RZ, 0x1 ;  /* 0x00000001ff057424 */ /* 0x000fe400078e00ff */
[----:B0-----:R-:W-:-:S07]  /*00a0*/  IMAD.WIDE R2, R7, 0x4, R2 ;  /* 0x0000000407027825 */ /* 0x001fce00078e0202 */
.L_x_25:
[----:B------:R-:W-:Y:S01]  /*00b0*/  IMAD.SHL.U32 R11, R5, 0x2, RZ ;  /* 0x00000002050b7824 */ /* 0x000fe200078e00ff */
[----:B------:R-:W-:Y:S04]  /*00c0*/  BSSY.RECONVERGENT B0, `(.L_x_23) ;  /* 0x0000009000007945 */ /* 0x000fe80003800200 */
[----:B------:R-:W-:-:S04]  /*00d0*/  IADD3 R0, PT, PT, R11, -0x1, RZ ;  /* 0xffffffff0b007810 */ /* 0x000fc80007ffe0ff */
[----:B------:R-:W-:-:S13]  /*00e0*/  LOP3.LUT P0, RZ, R0, R7, RZ, 0xc0, !PT ;  /* 0x0000000700ff7212 */ /* 0x000fda000780c0ff */
[----:B0-----:R-:W-:Y:S05]  /*00f0*/  @P0 BRA `(.L_x_24) ;  /* 0x0000000000140947 */ /* 0x001fea0003800000 */
[----:B------:R-:W-:Y:S01]  /*0100*/  IMAD.WIDE.U32 R4, R5, 0x4, R2 ;  /* 0x0000000405047825 */ /* 0x000fe200078e0002 */
[----:B------:R-:W2:Y:S05]  /*0110*/  LDG.E R9, desc[UR4][R2.64] ;  /* 0x0000000402097981 */ /* 0x000eaa000c1e1900 */
[----:B------:R-:W2:Y:S02]  /*0120*/  LDG.E R4, desc[UR4][R4.64] ;  /* 0x0000000404047981 */ /* 0x000ea4000c1e1900 */
[----:B--2---:R-:W-:-:S05]  /*0130*/  FADD R9, R4, R9 ;  /* 0x0000000904097221 */ /* 0x004fca0000000000 */
[----:B------:R0:W-:Y:S02]  /*0140*/  STG.E desc[UR4][R2.64], R9 ;  /* 0x0000000902007986 */ /* 0x0001e4000c101904 */
.L_x_24:
[----:B------:R-:W-:Y:S05]  /*0150*/  BSYNC.RECONVERGENT B0 ;  /* 0x0000000000007941 */ /* 0x000fea0003800200 */
.L_x_23:
[----:B------:R-:W-:Y:S01]  /*0160*/  BAR.SYNC.DEFER_BLOCKING 0x0 ;  /* 0x0000000000007b1d */ /* 0x000fe20000010000 */
[----:B------:R-:W-:Y:S02]  /*0170*/  ISETP.GE.U32.AND P0, PT, R11, R6, PT ;  /* 0x000000060b00720c */ /* 0x000fe40003f06070 */
[----:B------:R-:W-:-:S11]  /*0180*/  MOV R5, R11 ;  /* 0x0000000b00057202 */ /* 0x000fd60000000f00 */
[----:B------:R-:W-:Y:S05]  /*0190*/  @!P0 BRA `(.L_x_25) ;  /* 0xfffffffc00c48947 */ /* 0x000fea000383ffff */
.L_x_22:
[----:B------:R-:W-:-:S13]  /*01a0*/  ISETP.NE.AND P0, PT, R7, RZ, PT ;  /* 0x000000ff0700720c */ /* 0x000fda0003f05270 */
[----:B------:R-:W-:Y:S05]  /*01b0*/  @P0 EXIT ;  /* 0x000000000000094d */ /* 0x000fea0003800000 */
[----:B0-----:R-:W0:Y:S02]  /*01c0*/  LDC.64 R2, c[0x0][0x380] ;  /* 0x0000e000ff027b82 */ /* 0x001e240000000a00 */
[----:B0-----:R-:W2:Y:S06]  /*01d0*/  LDG.E R3, desc[UR4][R2.64] ;  /* 0x0000000402037981 */ /* 0x001eac000c1e1900 */
[----:B------:R-:W2:Y:S02]  /*01e0*/  LDC.64 R4, c[0x0][0x388] ;  /* 0x0000e200ff047b82 */ /* 0x000ea40000000a00 */
[----:B--2---:R-:W-:Y:S01]  /*01f0*/  STG.E desc[UR4][R4.64], R3 ;  /* 0x0000000304007986 */ /* 0x004fe2000c101904 */
[----:B------:R-:W-:Y:S05]  /*0200*/  EXIT ;  /* 0x000000000000794d */ /* 0x000fea0003800000 */
.L_x_26:
        /* <DEDUP_REMOVED lines=15> */
.L_x_35:


//--------------------- .nv.shared._Z12coalesce_addPfS_ --------------------------
	.section	.nv.shared._Z12coalesce_addPfS_,"aw",@nobits
	.sectionflags	@""
	.align	4
.nv.shared._Z12coalesce_addPfS_:
	.zero		5120


//--------------------- .nv.shared.reserved.0     --------------------------
	.section	.nv.shared.reserved.0,"aw",@nobits
	.weak		__nv_reservedSMEM_offset_0_alias
	.size		__nv_reservedSMEM_offset_0_alias, 0, 64
	.other		__nv_reservedSMEM_offset_0_alias,@"STO_CUDA_RESERVED_SHARED STV_DEFAULT"
__nv_reservedSMEM_offset_0_alias:
	.zero		0
	.zero		64


//--------------------- .nv.shared._Z17l1cache_multi_addPfS_ --------------------------
	.section	.nv.shared._Z17l1cache_multi_addPfS_,"aw",@nobits
	.sectionflags	@""
	.align	4
.nv.shared._Z17l1cache_multi_addPfS_:
	.zero		5120


//--------------------- .nv.shared._Z10unroll_allPfS_ --------------------------
	.section	.nv.shared._Z10unroll_allPfS_,"aw",@nobits
	.sectionflags	@""
	.align	4
.nv.shared._Z10unroll_allPfS_:
	.zero		5120


//--------------------- .nv.shared._Z11unroll_lastPfS_ --------------------------
	.section	.nv.shared._Z11unroll_lastPfS_,"aw",@nobits
	.sectionflags	@""
	.align	4
.nv.shared._Z11unroll_lastPfS_:
	.zero		5120


//--------------------- .nv.shared._Z12half_threadsPfS_ --------------------------
	.section	.nv.shared._Z12half_threadsPfS_,"aw",@nobits
	.sectionflags	@""
	.align	4
.nv.shared._Z12half_threadsPfS_:
	.zero		5120


//--------------------- .nv.shared._Z21shared_memory_blockedPfS_ --------------------------
	.section	.nv.shared._Z21shared_memory_blockedPfS_,"aw",@nobits
	.sectionflags	@""
	.align	4
.nv.shared._Z21shared_memory_blockedPfS_:
	.zero		5120


//--------------------- .nv.constant0._Z12coalesce_addPfS_ --------------------------
	.section	.nv.constant0._Z12coalesce_addPfS_,"a",@progbits
	.sectionflags	@""
	.align	4
.nv.constant0._Z12coalesce_addPfS_:
	.zero		912


//--------------------- .nv.constant0._Z17l1cache_multi_addPfS_ --------------------------
	.section	.nv.constant0._Z17l1cache_multi_addPfS_,"a",@progbits
	.sectionflags	@""
	.align	4
.nv.constant0._Z17l1cache_multi_addPfS_:
	.zero		912


//--------------------- .nv.constant0._Z10unroll_allPfS_ --------------------------
	.section	.nv.constant0._Z10unroll_allPfS_,"a",@progbits
	.sectionflags	@""
	.align	4
.nv.constant0._Z10unroll_allPfS_:
	.zero		912


//--------------------- .nv.constant0._Z11unroll_lastPfS_ --------------------------
	.section	.nv.constant0._Z11unroll_lastPfS_,"a",@progbits
	.sectionflags	@""
	.align	4
.nv.constant0._Z11unroll_lastPfS_:
	.zero		912


//--------------------- .nv.constant0._Z12half_threadsPfS_ --------------------------
	.section	.nv.constant0._Z12half_threadsPfS_,"a",@progbits
	.sectionflags	@""
	.align	4
.nv.constant0._Z12half_threadsPfS_:
	.zero		912


//--------------------- .nv.constant0._Z21shared_memory_blockedPfS_ --------------------------
	.section	.nv.constant0._Z21shared_memory_blockedPfS_,"a",@progbits
	.sectionflags	@""
	.align	4
.nv.constant0._Z21shared_memory_blockedPfS_:
	.zero		912


//--------------------- .nv.constant0._Z7blockedPfS_ --------------------------
	.section	.nv.constant0._Z7blockedPfS_,"a",@progbits
	.sectionflags	@""
	.align	4
.nv.constant0._Z7blockedPfS_:
	.zero		912


//--------------------- .nv.constant0._Z13interleaved_2PfS_ --------------------------
	.section	.nv.constant0._Z13interleaved_2PfS_,"a",@progbits
	.sectionflags	@""
	.align	4
.nv.constant0._Z13interleaved_2PfS_:
	.zero		912


//--------------------- .nv.constant0._Z11interleavedPfS_ --------------------------
	.section	.nv.constant0._Z11interleavedPfS_,"a",@progbits
	.sectionflags	@""
	.align	4
.nv.constant0._Z11interleavedPfS_:
	.zero		912


//--------------------- SYMBOLS --------------------------

	.type		.nv.reservedSmem.offset0,@object
	.size		.nv.reservedSmem.offset0,0x4
	.type		.nv.reservedSmem.cap,@object
	.size		.nv.reservedSmem.cap,0x4
